// auto-generated by cutlass_sweep.gemm — config: {"arch": "sm_100", "cluster_m": 2, "cluster_n": 1, "dtype": "e4m3", "dtype_b": "e4m3", "layout": "nt", "stages": 0, "tile_k": 64, "tile_m": 256, "tile_n": 32}
#include "cutlass/cutlass.h"
#include "cutlass/gemm/collective/collective_builder.hpp"
#include "cutlass/gemm/device/gemm_universal_adapter.h"
#include "cutlass/gemm/kernel/gemm_universal.hpp"
#include "cutlass/epilogue/collective/collective_builder.hpp"

using ElemA = cutlass::float_e4m3_t;
using ElemB = cutlass::float_e4m3_t;
using ElemCD = cutlass::float_e4m3_t;
using Acc  = float;
using TileShape    = cute::Shape<cute::_256, cute::_32, cute::_64>;
using ClusterShape = cute::Shape<cute::_2, cute::_1, cute::_1>;

using CollectiveEpilogue = typename cutlass::epilogue::collective::CollectiveBuilder<
    cutlass::arch::Sm100, cutlass::arch::OpClassTensorOp,
    TileShape, ClusterShape,
    cutlass::epilogue::collective::EpilogueTileAuto,
    Acc, Acc,
    ElemCD, cutlass::layout::RowMajor, 128 / cutlass::sizeof_bits<ElemCD>::value,
    ElemCD, cutlass::layout::RowMajor, 128 / cutlass::sizeof_bits<ElemCD>::value,
    cutlass::epilogue::collective::EpilogueScheduleAuto
  >::CollectiveOp;

using CollectiveMainloop = typename cutlass::gemm::collective::CollectiveBuilder<
    cutlass::arch::Sm100, cutlass::arch::OpClassTensorOp,
    ElemA, cutlass::layout::RowMajor, 128 / cutlass::sizeof_bits<ElemA>::value,
    ElemB, cutlass::layout::ColumnMajor, 128 / cutlass::sizeof_bits<ElemB>::value,
    Acc,
    TileShape, ClusterShape,
    cutlass::gemm::collective::StageCountAutoCarveout<static_cast<int>(sizeof(typename CollectiveEpilogue::SharedStorage))>,
    cutlass::gemm::collective::KernelScheduleAuto
  >::CollectiveOp;

using GemmKernel = cutlass::gemm::kernel::GemmUniversal<
    cute::Shape<int,int,int,int>,
    CollectiveMainloop,
    CollectiveEpilogue
>;
using Gemm = cutlass::gemm::device::GemmUniversalAdapter<GemmKernel>;

// Force the device kernel symbol into the cubin without needing a host main.
auto* _anchor = &cutlass::device_kernel<GemmKernel>;


// ===== COMPILED SASS (sm_100a) =====

	.target	sm_100a

	.elftype	@"ET_EXEC"


//--------------------- .note.nv.tkinfo           --------------------------
	.section	.note.nv.tkinfo,"",@"SHT_NOTE"
	.sectionflags	@"SHF_NOTE_NV_TKINFO"
	.tkinfo
        /*0018*/ 	.word	0x00000002
        /*0030*/ 	.string	""
        /*0030*/ 	.string	"ptxas"
        /*0030*/ 	.string	"Cuda compilation tools, release 13.0, V13.0.88"
        /*0030*/ 	.string	"Build cuda_13.0.r13.0/compiler.36424714_0"
        /*0030*/ 	.string	"-arch sm_100a -m 64 "



//--------------------- .note.nv.cuinfo           --------------------------
	.section	.note.nv.cuinfo,"",@"SHT_NOTE"
	.sectionflags	@"SHF_NOTE_NV_CUINFO"
        /*0018*/ 	.short	0x0002
        /*001a*/ 	.short	0x0064
        /*001c*/ 	.short	0x0082
	.zero		2


//--------------------- .nv.info                  --------------------------
	.section	.nv.info,"",@"SHT_CUDA_INFO"
	.align	4


	//----- nvinfo : EIATTR_REGCOUNT
	.align		4
        /*0000*/ 	.byte	0x04, 0x2f
        /*0002*/ 	.short	(.L_19 - .L_18)
	.align		4
.L_18:
        /*0004*/ 	.word	index@(_ZN7cutlass13device_kernelINS_4gemm6kernel13GemmUniversalIN4cute5tupleIJiiiiEEENS1_10collective13CollectiveMmaINS1_35MainloopSm100TmaUmmaWarpSpecializedILi24ELi2ELi4ENS5_IJNS4_1CILi2EEENSA_ILi1EEESC_EEEEENS5_IJNSA_ILi256EEENSA_ILi32EEENSA_ILi64EEEEEENS_12float_e4m3_tENS5_IJlSC_lEEESJ_SK_NS4_8TiledMMAINS4_8MMA_AtomIJNS4_10MMA_TraitsINS4_25SM100_MMA_F8F6F4_2x1SM_SSEJSJ_SJ_fSF_SG_NS4_17integral_constantINS4_4UMMA5MajorELSR_0EEESS_NSP_INSQ_7ScaleInELST_0EEESU_EEEEEENS4_6LayoutINS5_IJSC_SC_SC_EEENS5_IJNSA_ILi0EEESZ_SZ_EEEEENS5_IJNS4_10UnderscoreES12_S12_EEEEENS4_18SM100_TMA_2SM_LOADENS4_14ComposedLayoutINS4_7SwizzleILi2ELi4ELi3EEENS4_18smem_ptr_flag_bitsILi8EEENSX_INS5_IJNSA_ILi8EEESH_EEENS5_IJSH_SC_EEEEEEEvNS4_8identityES15_S1F_vS1G_EENS_8epilogue10collective18CollectiveEpilogueINS1I_23Sm100TmaWarpSpecializedILi1ELi1ELi32ELb0ELb0EEEJNS5_IJNSA_ILi128EEESG_SH_EEENS5_IJNSX_IS1N_SC_EENSX_ISG_SC_EEEEESJ_SK_SJ_SK_NS1I_6fusion15FusionCallbacksIS1M_NS1S_17LinearCombinationISJ_fSJ_fLNS_15FloatRoundStyleE2EEES1O_S1R_JEEENS4_5SM1004TMEM4LOAD26SM100_TMEM_LOAD_32dp32b32xENS4_13SM90_TMA_LOADENS16_INS17_ILi1ELi4ELi3EEES1A_NSX_INS5_IJS1B_SG_EEENS5_IJSG_SC_EEEEEEENS4_39AutoVectorizingCopyWithAssumedAlignmentILi128EEENS4_14SM90_TMA_STOREES27_S29_S29_EEEvvEEEEvNT_6ParamsE)
        /*0008*/ 	.word	0x0000007b


	//----- nvinfo : EIATTR_FRAME_SIZE
	.align		4
.L_19:
        /*000c*/ 	.byte	0x04, 0x11
        /*000e*/ 	.short	(.L_21 - .L_20)
	.align		4
.L_20:
        /*0010*/ 	.word	index@($__internal_2_$__cuda_sm10x_tcgen05_guardrail_trap_unallocated_columns_being_dealloced)
        /*0014*/ 	.word	0x00000000


	//----- nvinfo : EIATTR_FRAME_SIZE
	.align		4
.L_21:
        /*0018*/ 	.byte	0x04, 0x11
        /*001a*/ 	.short	(.L_23 - .L_22)
	.align		4
.L_22:
        /*001c*/ 	.word	index@($__internal_1_$__cuda_sm10x_tcgen05_guardrail_trap_phase_invalid_during_alloc)
        /*0020*/ 	.word	0x00000000


	//----- nvinfo : EIATTR_FRAME_SIZE
	.align		4
.L_23:
        /*0024*/ 	.byte	0x04, 0x11
        /*0026*/ 	.short	(.L_25 - .L_24)
	.align		4
.L_24:
        /*0028*/ 	.word	index@($__internal_0_$__cuda_sm10x_tcgen05_guardrail_trap_col_being_dealloced_not_returned_by_alloc)
        /*002c*/ 	.word	0x00000000


	//----- nvinfo : EIATTR_FRAME_SIZE
	.align		4
.L_25:
        /*0030*/ 	.byte	0x04, 0x11
        /*0032*/ 	.short	(.L_27 - .L_26)
	.align		4
.L_26:
        /*0034*/ 	.word	index@(_ZN7cutlass13device_kernelINS_4gemm6kernel13GemmUniversalIN4cute5tupleIJiiiiEEENS1_10collective13CollectiveMmaINS1_35MainloopSm100TmaUmmaWarpSpecializedILi24ELi2ELi4ENS5_IJNS4_1CILi2EEENSA_ILi1EEESC_EEEEENS5_IJNSA_ILi256EEENSA_ILi32EEENSA_ILi64EEEEEENS_12float_e4m3_tENS5_IJlSC_lEEESJ_SK_NS4_8TiledMMAINS4_8MMA_AtomIJNS4_10MMA_TraitsINS4_25SM100_MMA_F8F6F4_2x1SM_SSEJSJ_SJ_fSF_SG_NS4_17integral_constantINS4_4UMMA5MajorELSR_0EEESS_NSP_INSQ_7ScaleInELST_0EEESU_EEEEEENS4_6LayoutINS5_IJSC_SC_SC_EEENS5_IJNSA_ILi0EEESZ_SZ_EEEEENS5_IJNS4_10UnderscoreES12_S12_EEEEENS4_18SM100_TMA_2SM_LOADENS4_14ComposedLayoutINS4_7SwizzleILi2ELi4ELi3EEENS4_18smem_ptr_flag_bitsILi8EEENSX_INS5_IJNSA_ILi8EEESH_EEENS5_IJSH_SC_EEEEEEEvNS4_8identityES15_S1F_vS1G_EENS_8epilogue10collective18CollectiveEpilogueINS1I_23Sm100TmaWarpSpecializedILi1ELi1ELi32ELb0ELb0EEEJNS5_IJNSA_ILi128EEESG_SH_EEENS5_IJNSX_IS1N_SC_EENSX_ISG_SC_EEEEESJ_SK_SJ_SK_NS1I_6fusion15FusionCallbacksIS1M_NS1S_17LinearCombinationISJ_fSJ_fLNS_15FloatRoundStyleE2EEES1O_S1R_JEEENS4_5SM1004TMEM4LOAD26SM100_TMEM_LOAD_32dp32b32xENS4_13SM90_TMA_LOADENS16_INS17_ILi1ELi4ELi3EEES1A_NSX_INS5_IJS1B_SG_EEENS5_IJSG_SC_EEEEEEENS4_39AutoVectorizingCopyWithAssumedAlignmentILi128EEENS4_14SM90_TMA_STOREES27_S29_S29_EEEvvEEEEvNT_6ParamsE)
        /*0038*/ 	.word	0x00000000


	//----- nvinfo : EIATTR_MIN_STACK_SIZE
	.align		4
.L_27:
        /*003c*/ 	.byte	0x04, 0x12
        /*003e*/ 	.short	(.L_29 - .L_28)
	.align		4
.L_28:
        /*0040*/ 	.word	index@(_ZN7cutlass13device_kernelINS_4gemm6kernel13GemmUniversalIN4cute5tupleIJiiiiEEENS1_10collective13CollectiveMmaINS1_35MainloopSm100TmaUmmaWarpSpecializedILi24ELi2ELi4ENS5_IJNS4_1CILi2EEENSA_ILi1EEESC_EEEEENS5_IJNSA_ILi256EEENSA_ILi32EEENSA_ILi64EEEEEENS_12float_e4m3_tENS5_IJlSC_lEEESJ_SK_NS4_8TiledMMAINS4_8MMA_AtomIJNS4_10MMA_TraitsINS4_25SM100_MMA_F8F6F4_2x1SM_SSEJSJ_SJ_fSF_SG_NS4_17integral_constantINS4_4UMMA5MajorELSR_0EEESS_NSP_INSQ_7ScaleInELST_0EEESU_EEEEEENS4_6LayoutINS5_IJSC_SC_SC_EEENS5_IJNSA_ILi0EEESZ_SZ_EEEEENS5_IJNS4_10UnderscoreES12_S12_EEEEENS4_18SM100_TMA_2SM_LOADENS4_14ComposedLayoutINS4_7SwizzleILi2ELi4ELi3EEENS4_18smem_ptr_flag_bitsILi8EEENSX_INS5_IJNSA_ILi8EEESH_EEENS5_IJSH_SC_EEEEEEEvNS4_8identityES15_S1F_vS1G_EENS_8epilogue10collective18CollectiveEpilogueINS1I_23Sm100TmaWarpSpecializedILi1ELi1ELi32ELb0ELb0EEEJNS5_IJNSA_ILi128EEESG_SH_EEENS5_IJNSX_IS1N_SC_EENSX_ISG_SC_EEEEESJ_SK_SJ_SK_NS1I_6fusion15FusionCallbacksIS1M_NS1S_17LinearCombinationISJ_fSJ_fLNS_15FloatRoundStyleE2EEES1O_S1R_JEEENS4_5SM1004TMEM4LOAD26SM100_TMEM_LOAD_32dp32b32xENS4_13SM90_TMA_LOADENS16_INS17_ILi1ELi4ELi3EEES1A_NSX_INS5_IJS1B_SG_EEENS5_IJSG_SC_EEEEEEENS4_39AutoVectorizingCopyWithAssumedAlignmentILi128EEENS4_14SM90_TMA_STOREES27_S29_S29_EEEvvEEEEvNT_6ParamsE)
        /*0044*/ 	.word	0x00000000
.L_29:


//--------------------- .nv.compat                --------------------------
	.section	.nv.compat,"",@"SHT_CUDA_COMPAT_INFO"
	.align	4
        /*0000*/ 	.byte	0x02, 0x09, 0x01, 0x00, 0x02, 0x02, 0x02, 0x00, 0x02, 0x05, 0x05, 0x00, 0x03, 0x07, 0x01, 0x01
        /*0010*/ 	.byte	0x02, 0x03, 0x01, 0x00, 0x02, 0x06, 0x01, 0x00, 0x04, 0x0b, 0x08, 0x00, 0x09, 0x00, 0x00, 0x00
        /*0020*/ 	.byte	0x00, 0x00, 0x00, 0x00


//--------------------- .nv.info._ZN7cutlass13device_kernelINS_4gemm6kernel13GemmUniversalIN4cute5tupleIJiiiiEEENS1_10collective13CollectiveMmaINS1_35MainloopSm100TmaUmmaWarpSpecializedILi24ELi2ELi4ENS5_IJNS4_1CILi2EEENSA_ILi1EEESC_EEEEENS5_IJNSA_ILi256EEENSA_ILi32EEENSA_ILi64EEEEEENS_12float_e4m3_tENS5_IJlSC_lEEESJ_SK_NS4_8TiledMMAINS4_8MMA_AtomIJNS4_10MMA_TraitsINS4_25SM100_MMA_F8F6F4_2x1SM_SSEJSJ_SJ_fSF_SG_NS4_17integral_constantINS4_4UMMA5MajorELSR_0EEESS_NSP_INSQ_7ScaleInELST_0EEESU_EEEEEENS4_6LayoutINS5_IJSC_SC_SC_EEENS5_IJNSA_ILi0EEESZ_SZ_EEEEENS5_IJNS4_10UnderscoreES12_S12_EEEEENS4_18SM100_TMA_2SM_LOADENS4_14ComposedLayoutINS4_7SwizzleILi2ELi4ELi3EEENS4_18smem_ptr_flag_bitsILi8EEENSX_INS5_IJNSA_ILi8EEESH_EEENS5_IJSH_SC_EEEEEEEvNS4_8identityES15_S1F_vS1G_EENS_8epilogue10collective18CollectiveEpilogueINS1I_23Sm100TmaWarpSpecializedILi1ELi1ELi32ELb0ELb0EEEJNS5_IJNSA_ILi128EEESG_SH_EEENS5_IJNSX_IS1N_SC_EENSX_ISG_SC_EEEEESJ_SK_SJ_SK_NS1I_6fusion15FusionCallbacksIS1M_NS1S_17LinearCombinationISJ_fSJ_fLNS_15FloatRoundStyleE2EEES1O_S1R_JEEENS4_5SM1004TMEM4LOAD26SM100_TMEM_LOAD_32dp32b32xENS4_13SM90_TMA_LOADENS16_INS17_ILi1ELi4ELi3EEES1A_NSX_INS5_IJS1B_SG_EEENS5_IJSG_SC_EEEEEEENS4_39AutoVectorizingCopyWithAssumedAlignmentILi128EEENS4_14SM90_TMA_STOREES27_S29_S29_EEEvvEEEEvNT_6ParamsE --------------------------
	.section	.nv.info._ZN7cutlass13device_kernelINS_4gemm6kernel13GemmUniversalIN4cute5tupleIJiiiiEEENS1_10collective13CollectiveMmaINS1_35MainloopSm100TmaUmmaWarpSpecializedILi24ELi2ELi4ENS5_IJNS4_1CILi2EEENSA_ILi1EEESC_EEEEENS5_IJNSA_ILi256EEENSA_ILi32EEENSA_ILi64EEEEEENS_12float_e4m3_tENS5_IJlSC_lEEESJ_SK_NS4_8TiledMMAINS4_8MMA_AtomIJNS4_10MMA_TraitsINS4_25SM100_MMA_F8F6F4_2x1SM_SSEJSJ_SJ_fSF_SG_NS4_17integral_constantINS4_4UMMA5MajorELSR_0EEESS_NSP_INSQ_7ScaleInELST_0EEESU_EEEEEENS4_6LayoutINS5_IJSC_SC_SC_EEENS5_IJNSA_ILi0EEESZ_SZ_EEEEENS5_IJNS4_10UnderscoreES12_S12_EEEEENS4_18SM100_TMA_2SM_LOADENS4_14ComposedLayoutINS4_7SwizzleILi2ELi4ELi3EEENS4_18smem_ptr_flag_bitsILi8EEENSX_INS5_IJNSA_ILi8EEESH_EEENS5_IJSH_SC_EEEEEEEvNS4_8identityES15_S1F_vS1G_EENS_8epilogue10collective18CollectiveEpilogueINS1I_23Sm100TmaWarpSpecializedILi1ELi1ELi32ELb0ELb0EEEJNS5_IJNSA_ILi128EEESG_SH_EEENS5_IJNSX_IS1N_SC_EENSX_ISG_SC_EEEEESJ_SK_SJ_SK_NS1I_6fusion15FusionCallbacksIS1M_NS1S_17LinearCombinationISJ_fSJ_fLNS_15FloatRoundStyleE2EEES1O_S1R_JEEENS4_5SM1004TMEM4LOAD26SM100_TMEM_LOAD_32dp32b32xENS4_13SM90_TMA_LOADENS16_INS17_ILi1ELi4ELi3EEES1A_NSX_INS5_IJS1B_SG_EEENS5_IJSG_SC_EEEEEEENS4_39AutoVectorizingCopyWithAssumedAlignmentILi128EEENS4_14SM90_TMA_STOREES27_S29_S29_EEEvvEEEEvNT_6ParamsE,"",@"SHT_CUDA_INFO"
	.sectionflags	@""
	.align	4


	//----- nvinfo : EIATTR_CUDA_API_VERSION
	.align		4
        /*0000*/ 	.byte	0x04, 0x37
        /*0002*/ 	.short	(.L_31 - .L_30)
.L_30:
        /*0004*/ 	.word	0x00000082


	//----- nvinfo : EIATTR_KPARAM_INFO
	.align		4
.L_31:
        /*0008*/ 	.byte	0x04, 0x17
        /*000a*/ 	.short	(.L_33 - .L_32)
.L_32:
        /*000c*/ 	.word	0x00000000
        /*0010*/ 	.short	0x0000
        /*0012*/ 	.short	0x0000
        /*0014*/ 	.byte	0x00, 0xf0, 0x01, 0x20


	//----- nvinfo : EIATTR_AT_ENTRY_FRAGMENTS
	.align		4
.L_33:
        /*0018*/ 	.byte	0x04, 0x4f
        /*001a*/ 	.short	(.L_35 - .L_34)


	//   ....[0]....
.L_34:
        /*001c*/ 	.word	0x00000007


	//----- nvinfo : EIATTR_RESERVED_SMEM_USED
	.align		4
.L_35:
        /*0020*/ 	.byte	0x01, 0x41
	.zero		2


	//----- nvinfo : EIATTR_SPARSE_MMA_MASK
	.align		4
        /*0024*/ 	.byte	0x03, 0x50
        /*0026*/ 	.short	0x0000


	//----- nvinfo : EIATTR_TCGEN05_2CTA_USED
	.align		4
        /*0028*/ 	.byte	0x01, 0x52
	.zero		2


	//----- nvinfo : EIATTR_MAXREG_COUNT
	.align		4
        /*002c*/ 	.byte	0x03, 0x1b
        /*002e*/ 	.short	0x00ff


	//----- nvinfo : EIATTR_NUM_BARRIERS
	.align		4
        /*0030*/ 	.byte	0x02, 0x4c
        /*0032*/ 	.byte	0x07
	.zero		1


	//----- nvinfo : EIATTR_EXTERNS
	.align		4
        /*0034*/ 	.byte	0x04, 0x0f
        /*0036*/ 	.short	(.L_37 - .L_36)


	//   ....[0]....
	.align		4
.L_36:
        /*0038*/ 	.word	index@(__assertfail)


	//----- nvinfo : EIATTR_MERCURY_ISA_VERSION
	.align		4
.L_37:
        /*003c*/ 	.byte	0x03, 0x5f
        /*003e*/ 	.short	0x0101


	//----- nvinfo : EIATTR_INT_WARP_WIDE_INSTR_OFFSETS
	.align		4
        /*0040*/ 	.byte	0x04, 0x31
        /*0042*/ 	.short	(.L_39 - .L_38)


	//   ....[0]....
.L_38:
        /*0044*/ 	.word	0x00000f60


	//   ....[1]....
        /*0048*/ 	.word	0x00001000


	//   ....[2]....
        /*004c*/ 	.word	0x00002360


	//   ....[3]....
        /*0050*/ 	.word	0x00004ca0


	//   ....[4]....
        /*0054*/ 	.word	0x00004cc0


	//   ....[5]....
        /*0058*/ 	.word	0x00004cf0


	//   ....[6]....
        /*005c*/ 	.word	0x00005700


	//   ....[7]....
        /*0060*/ 	.word	0x00005820


	//----- nvinfo : EIATTR_COOP_GROUP_MASK_REGIDS
	.align		4
.L_39:
        /*0064*/ 	.byte	0x04, 0x29
        /*0066*/ 	.short	(.L_41 - .L_40)


	//   ....[0]....
.L_40:
        /*0068*/ 	.word	0xffffffff


	//   ....[1]....
        /*006c*/ 	.word	0xffffffff


	//   ....[2]....
        /*0070*/ 	.word	0xffffffff


	//   ....[3]....
        /*0074*/ 	.word	0xffffffff


	//   ....[4]....
        /*0078*/ 	.word	0xffffffff


	//   ....[5]....
        /*007c*/ 	.word	0xffffffff


	//   ....[6]....
        /*0080*/ 	.word	0xffffffff


	//   ....[7]....
        /*0084*/ 	.word	0xffffffff


	//   ....[8]....
        /*0088*/ 	.word	0xffffffff


	//   ....[9]....
        /*008c*/ 	.word	0xffffffff


	//   ....[10]....
        /*0090*/ 	.word	0xffffffff


	//   ....[11]....
        /*0094*/ 	.word	0xffffffff


	//   ....[12]....
        /*0098*/ 	.word	0xffffffff


	//   ....[13]....
        /*009c*/ 	.word	0xffffffff


	//----- nvinfo : EIATTR_COOP_GROUP_INSTR_OFFSETS
	.align		4
.L_41:
        /*00a0*/ 	.byte	0x04, 0x28
        /*00a2*/ 	.short	(.L_43 - .L_42)


	//   ....[0]....
.L_42:
        /*00a4*/ 	.word	0x000000c0


	//   ....[1]....
        /*00a8*/ 	.word	0x00000500


	//   ....[2]....
        /*00ac*/ 	.word	0x00000930


	//   ....[3]....
        /*00b0*/ 	.word	0x00000a60


	//   ....[4]....
        /*00b4*/ 	.word	0x00000b50


	//   ....[5]....
        /*00b8*/ 	.word	0x00000cb0


	//   ....[6]....
        /*00bc*/ 	.word	0x00000e40


	//   ....[7]....
        /*00c0*/ 	.word	0x00001080


	//   ....[8]....
        /*00c4*/ 	.word	0x00002240


	//   ....[9]....
        /*00c8*/ 	.word	0x00003b60


	//   ....[10]....
        /*00cc*/ 	.word	0x00004030


	//   ....[11]....
        /*00d0*/ 	.word	0x00004060


	//   ....[12]....
        /*00d4*/ 	.word	0x00004ba0


	//   ....[13]....
        /*00d8*/ 	.word	0x00004db0


	//----- nvinfo : EIATTR_VRC_CTA_INIT_COUNT
	.align		4
.L_43:
        /*00dc*/ 	.byte	0x02, 0x4a
        /*00de*/ 	.byte	0x80
	.zero		1


	//----- nvinfo : EIATTR_SYSCALL_OFFSETS
	.align		4
        /*00e0*/ 	.byte	0x04, 0x46
        /*00e2*/ 	.short	(.L_45 - .L_44)


	//   ....[0]....
.L_44:
        /*00e4*/ 	.word	0x000061b0


	//   ....[1]....
        /*00e8*/ 	.word	0x000062f0


	//   ....[2]....
        /*00ec*/ 	.word	0x00006a00


	//----- nvinfo : EIATTR_MBARRIER_INSTR_OFFSETS
	.align		4
.L_45:
        /*00f0*/ 	.byte	0x04, 0x39
        /*00f2*/ 	.short	(.L_47 - .L_46)


	//   ....[0]....
.L_46:
        /*00f4*/ 	.word	0x00000610
        /*00f8*/ 	.word	0x000000ff
        /*00fc*/ 	.word	0x00000000
        /*0100*/ 	.short	0x0100
        /*0102*/ 	.byte	0x08
	.zero		1


	//   ....[1]....
        /*0104*/ 	.word	0x00000620
        /*0108*/ 	.word	0x000000ff
        /*010c*/ 	.word	0x000000c0
        /*0110*/ 	.short	0x0100
        /*0112*/ 	.byte	0x08
	.zero		1


	//   ....[2]....
        /*0114*/ 	.word	0x00000630
        /*0118*/ 	.word	0x000000ff
        /*011c*/ 	.word	0x00000008
        /*0120*/ 	.short	0x0100
        /*0122*/ 	.byte	0x08
	.zero		1


	//   ....[3]....
        /*0124*/ 	.word	0x00000640
        /*0128*/ 	.word	0x000000ff
        /*012c*/ 	.word	0x000000c8
        /*0130*/ 	.short	0x0100
        /*0132*/ 	.byte	0x08
	.zero		1


	//   ....[4]....
        /*0134*/ 	.word	0x00000650
        /*0138*/ 	.word	0x000000ff
        /*013c*/ 	.word	0x00000010
        /*0140*/ 	.short	0x0100
        /*0142*/ 	.byte	0x08
	.zero		1


	//   ....[5]....
        /*0144*/ 	.word	0x00000660
        /*0148*/ 	.word	0x000000ff
        /*014c*/ 	.word	0x000000d0
        /*0150*/ 	.short	0x0100
        /*0152*/ 	.byte	0x08
	.zero		1


	//   ....[6]....
        /*0154*/ 	.word	0x00000670
        /*0158*/ 	.word	0x000000ff
        /*015c*/ 	.word	0x00000018
        /*0160*/ 	.short	0x0100
        /*0162*/ 	.byte	0x08
	.zero		1


	//   ....[7]....
        /*0164*/ 	.word	0x00000680
        /*0168*/ 	.word	0x000000ff
        /*016c*/ 	.word	0x000000d8
        /*0170*/ 	.short	0x0100
        /*0172*/ 	.byte	0x08
	.zero		1


	//   ....[8]....
        /*0174*/ 	.word	0x00000690
        /*0178*/ 	.word	0x000000ff
        /*017c*/ 	.word	0x00000020
        /*0180*/ 	.short	0x0100
        /*0182*/ 	.byte	0x08
	.zero		1


	//   ....[9]....
        /*0184*/ 	.word	0x000006a0
        /*0188*/ 	.word	0x000000ff
        /*018c*/ 	.word	0x000000e0
        /*0190*/ 	.short	0x0100
        /*0192*/ 	.byte	0x08
	.zero		1


	//   ....[10]....
        /*0194*/ 	.word	0x000006b0
        /*0198*/ 	.word	0x000000ff
        /*019c*/ 	.word	0x00000028
        /*01a0*/ 	.short	0x0100
        /*01a2*/ 	.byte	0x08
	.zero		1


	//   ....[11]....
        /*01a4*/ 	.word	0x000006c0
        /*01a8*/ 	.word	0x000000ff
        /*01ac*/ 	.word	0x000000e8
        /*01b0*/ 	.short	0x0100
        /*01b2*/ 	.byte	0x08
	.zero		1


	//   ....[12]....
        /*01b4*/ 	.word	0x000006d0
        /*01b8*/ 	.word	0x000000ff
        /*01bc*/ 	.word	0x00000030
        /*01c0*/ 	.short	0x0100
        /*01c2*/ 	.byte	0x08
	.zero		1


	//   ....[13]....
        /*01c4*/ 	.word	0x000006e0
        /*01c8*/ 	.word	0x000000ff
        /*01cc*/ 	.word	0x000000f0
        /*01d0*/ 	.short	0x0100
        /*01d2*/ 	.byte	0x08
	.zero		1


	//   ....[14]....
        /*01d4*/ 	.word	0x000006f0
        /*01d8*/ 	.word	0x000000ff
        /*01dc*/ 	.word	0x00000038
        /*01e0*/ 	.short	0x0100
        /*01e2*/ 	.byte	0x08
	.zero		1


	//   ....[15]....
        /*01e4*/ 	.word	0x00000700
        /*01e8*/ 	.word	0x000000ff
        /*01ec*/ 	.word	0x000000f8
        /*01f0*/ 	.short	0x0100
        /*01f2*/ 	.byte	0x08
	.zero		1


	//   ....[16]....
        /*01f4*/ 	.word	0x00000710
        /*01f8*/ 	.word	0x000000ff
        /*01fc*/ 	.word	0x00000040
        /*0200*/ 	.short	0x0100
        /*0202*/ 	.byte	0x08
	.zero		1


	//   ....[17]....
        /*0204*/ 	.word	0x00000720
        /*0208*/ 	.word	0x000000ff
        /*020c*/ 	.word	0x00000100
        /*0210*/ 	.short	0x0100
        /*0212*/ 	.byte	0x08
	.zero		1


	//   ....[18]....
        /*0214*/ 	.word	0x00000730
        /*0218*/ 	.word	0x000000ff
        /*021c*/ 	.word	0x00000048
        /*0220*/ 	.short	0x0100
        /*0222*/ 	.byte	0x08
	.zero		1


	//   ....[19]....
        /*0224*/ 	.word	0x00000740
        /*0228*/ 	.word	0x000000ff
        /*022c*/ 	.word	0x00000108
        /*0230*/ 	.short	0x0100
        /*0232*/ 	.byte	0x08
	.zero		1


	//   ....[20]....
        /*0234*/ 	.word	0x00000750
        /*0238*/ 	.word	0x000000ff
        /*023c*/ 	.word	0x00000050
        /*0240*/ 	.short	0x0100
        /*0242*/ 	.byte	0x08
	.zero		1


	//   ....[21]....
        /*0244*/ 	.word	0x00000760
        /*0248*/ 	.word	0x000000ff
        /*024c*/ 	.word	0x00000110
        /*0250*/ 	.short	0x0100
        /*0252*/ 	.byte	0x08
	.zero		1


	//   ....[22]....
        /*0254*/ 	.word	0x00000770
        /*0258*/ 	.word	0x000000ff
        /*025c*/ 	.word	0x00000058
        /*0260*/ 	.short	0x0100
        /*0262*/ 	.byte	0x08
	.zero		1


	//   ....[23]....
        /*0264*/ 	.word	0x00000780
        /*0268*/ 	.word	0x000000ff
        /*026c*/ 	.word	0x00000118
        /*0270*/ 	.short	0x0100
        /*0272*/ 	.byte	0x08
	.zero		1


	//   ....[24]....
        /*0274*/ 	.word	0x00000790
        /*0278*/ 	.word	0x000000ff
        /*027c*/ 	.word	0x00000060
        /*0280*/ 	.short	0x0100
        /*0282*/ 	.byte	0x08
	.zero		1


	//   ....[25]....
        /*0284*/ 	.word	0x000007a0
        /*0288*/ 	.word	0x000000ff
        /*028c*/ 	.word	0x00000120
        /*0290*/ 	.short	0x0100
        /*0292*/ 	.byte	0x08
	.zero		1


	//   ....[26]....
        /*0294*/ 	.word	0x000007b0
        /*0298*/ 	.word	0x000000ff
        /*029c*/ 	.word	0x00000068
        /*02a0*/ 	.short	0x0100
        /*02a2*/ 	.byte	0x08
	.zero		1


	//   ....[27]....
        /*02a4*/ 	.word	0x000007c0
        /*02a8*/ 	.word	0x000000ff
        /*02ac*/ 	.word	0x00000128
        /*02b0*/ 	.short	0x0100
        /*02b2*/ 	.byte	0x08
	.zero		1


	//   ....[28]....
        /*02b4*/ 	.word	0x000007d0
        /*02b8*/ 	.word	0x000000ff
        /*02bc*/ 	.word	0x00000070
        /*02c0*/ 	.short	0x0100
        /*02c2*/ 	.byte	0x08
	.zero		1


	//   ....[29]....
        /*02c4*/ 	.word	0x000007e0
        /*02c8*/ 	.word	0x000000ff
        /*02cc*/ 	.word	0x00000130
        /*02d0*/ 	.short	0x0100
        /*02d2*/ 	.byte	0x08
	.zero		1


	//   ....[30]....
        /*02d4*/ 	.word	0x000007f0
        /*02d8*/ 	.word	0x000000ff
        /*02dc*/ 	.word	0x00000078
        /*02e0*/ 	.short	0x0100
        /*02e2*/ 	.byte	0x08
	.zero		1


	//   ....[31]....
        /*02e4*/ 	.word	0x00000800
        /*02e8*/ 	.word	0x000000ff
        /*02ec*/ 	.word	0x00000138
        /*02f0*/ 	.short	0x0100
        /*02f2*/ 	.byte	0x08
	.zero		1


	//   ....[32]....
        /*02f4*/ 	.word	0x00000810
        /*02f8*/ 	.word	0x000000ff
        /*02fc*/ 	.word	0x00000080
        /*0300*/ 	.short	0x0100
        /*0302*/ 	.byte	0x08
	.zero		1


	//   ....[33]....
        /*0304*/ 	.word	0x00000820
        /*0308*/ 	.word	0x000000ff
        /*030c*/ 	.word	0x00000140
        /*0310*/ 	.short	0x0100
        /*0312*/ 	.byte	0x08
	.zero		1


	//   ....[34]....
        /*0314*/ 	.word	0x00000830
        /*0318*/ 	.word	0x000000ff
        /*031c*/ 	.word	0x00000088
        /*0320*/ 	.short	0x0100
        /*0322*/ 	.byte	0x08
	.zero		1


	//   ....[35]....
        /*0324*/ 	.word	0x00000840
        /*0328*/ 	.word	0x000000ff
        /*032c*/ 	.word	0x00000148
        /*0330*/ 	.short	0x0100
        /*0332*/ 	.byte	0x08
	.zero		1


	//   ....[36]....
        /*0334*/ 	.word	0x00000850
        /*0338*/ 	.word	0x000000ff
        /*033c*/ 	.word	0x00000090
        /*0340*/ 	.short	0x0100
        /*0342*/ 	.byte	0x08
	.zero		1


	//   ....[37]....
        /*0344*/ 	.word	0x00000860
        /*0348*/ 	.word	0x000000ff
        /*034c*/ 	.word	0x00000150
        /*0350*/ 	.short	0x0100
        /*0352*/ 	.byte	0x08
	.zero		1


	//   ....[38]....
        /*0354*/ 	.word	0x00000870
        /*0358*/ 	.word	0x000000ff
        /*035c*/ 	.word	0x00000098
        /*0360*/ 	.short	0x0100
        /*0362*/ 	.byte	0x08
	.zero		1


	//   ....[39]....
        /*0364*/ 	.word	0x00000880
        /*0368*/ 	.word	0x000000ff
        /*036c*/ 	.word	0x00000158
        /*0370*/ 	.short	0x0100
        /*0372*/ 	.byte	0x08
	.zero		1


	//   ....[40]....
        /*0374*/ 	.word	0x00000890
        /*0378*/ 	.word	0x000000ff
        /*037c*/ 	.word	0x000000a0
        /*0380*/ 	.short	0x0100
        /*0382*/ 	.byte	0x08
	.zero		1


	//   ....[41]....
        /*0384*/ 	.word	0x000008a0
        /*0388*/ 	.word	0x000000ff
        /*038c*/ 	.word	0x00000160
        /*0390*/ 	.short	0x0100
        /*0392*/ 	.byte	0x08
	.zero		1


	//   ....[42]....
        /*0394*/ 	.word	0x000008b0
        /*0398*/ 	.word	0x000000ff
        /*039c*/ 	.word	0x000000a8
        /*03a0*/ 	.short	0x0100
        /*03a2*/ 	.byte	0x08
	.zero		1


	//   ....[43]....
        /*03a4*/ 	.word	0x000008c0
        /*03a8*/ 	.word	0x000000ff
        /*03ac*/ 	.word	0x00000168
        /*03b0*/ 	.short	0x0100
        /*03b2*/ 	.byte	0x08
	.zero		1


	//   ....[44]....
        /*03b4*/ 	.word	0x000008d0
        /*03b8*/ 	.word	0x000000ff
        /*03bc*/ 	.word	0x000000b0
        /*03c0*/ 	.short	0x0100
        /*03c2*/ 	.byte	0x08
	.zero		1


	//   ....[45]....
        /*03c4*/ 	.word	0x000008e0
        /*03c8*/ 	.word	0x000000ff
        /*03cc*/ 	.word	0x00000170
        /*03d0*/ 	.short	0x0100
        /*03d2*/ 	.byte	0x08
	.zero		1


	//   ....[46]....
        /*03d4*/ 	.word	0x000008f0
        /*03d8*/ 	.word	0x000000ff
        /*03dc*/ 	.word	0x000000b8
        /*03e0*/ 	.short	0x0100
        /*03e2*/ 	.byte	0x08
	.zero		1


	//   ....[47]....
        /*03e4*/ 	.word	0x00000900
        /*03e8*/ 	.word	0x000000ff
        /*03ec*/ 	.word	0x00000178
        /*03f0*/ 	.short	0x0100
        /*03f2*/ 	.byte	0x08
	.zero		1


	//   ....[48]....
        /*03f4*/ 	.word	0x00000a30
        /*03f8*/ 	.word	0x000000ff
        /*03fc*/ 	.word	0x00000180
        /*0400*/ 	.short	0x0100
        /*0402*/ 	.byte	0x09
	.zero		1


	//   ....[49]....
        /*0404*/ 	.word	0x00000a40
        /*0408*/ 	.word	0x000000ff
        /*040c*/ 	.word	0x00000188
        /*0410*/ 	.short	0x0100
        /*0412*/ 	.byte	0x09
	.zero		1


	//   ....[50]....
        /*0414*/ 	.word	0x00000b20
        /*0418*/ 	.word	0x000000ff
        /*041c*/ 	.word	0x00000190
        /*0420*/ 	.short	0x0100
        /*0422*/ 	.byte	0x08
	.zero		1


	//   ....[51]....
        /*0424*/ 	.word	0x00000b30
        /*0428*/ 	.word	0x000000ff
        /*042c*/ 	.word	0x00000198
        /*0430*/ 	.short	0x0100
        /*0432*/ 	.byte	0x08
	.zero		1


	//   ....[52]....
        /*0434*/ 	.word	0x00000c60
        /*0438*/ 	.word	0x000000ff
        /*043c*/ 	.word	0x000001a0
        /*0440*/ 	.short	0x0100
        /*0442*/ 	.byte	0x08
	.zero		1


	//   ....[53]....
        /*0444*/ 	.word	0x00000c70
        /*0448*/ 	.word	0x000000ff
        /*044c*/ 	.word	0x000001b0
        /*0450*/ 	.short	0x0100
        /*0452*/ 	.byte	0x08
	.zero		1


	//   ....[54]....
        /*0454*/ 	.word	0x00000c80
        /*0458*/ 	.word	0x000000ff
        /*045c*/ 	.word	0x000001a8
        /*0460*/ 	.short	0x0100
        /*0462*/ 	.byte	0x08
	.zero		1


	//   ....[55]....
        /*0464*/ 	.word	0x00000c90
        /*0468*/ 	.word	0x000000ff
        /*046c*/ 	.word	0x000001b8
        /*0470*/ 	.short	0x0100
        /*0472*/ 	.byte	0x08
	.zero		1


	//   ....[56]....
        /*0474*/ 	.word	0x00000db0
        /*0478*/ 	.word	0x000000ff
        /*047c*/ 	.word	0x000001c0
        /*0480*/ 	.short	0x0100
        /*0482*/ 	.byte	0x09
	.zero		1


	//   ....[57]....
        /*0484*/ 	.word	0x00000dc0
        /*0488*/ 	.word	0x000000ff
        /*048c*/ 	.word	0x000001e0
        /*0490*/ 	.short	0x0100
        /*0492*/ 	.byte	0x09
	.zero		1


	//   ....[58]....
        /*0494*/ 	.word	0x00000dd0
        /*0498*/ 	.word	0x000000ff
        /*049c*/ 	.word	0x000001c8
        /*04a0*/ 	.short	0x0100
        /*04a2*/ 	.byte	0x09
	.zero		1


	//   ....[59]....
        /*04a4*/ 	.word	0x00000de0
        /*04a8*/ 	.word	0x000000ff
        /*04ac*/ 	.word	0x000001e8
        /*04b0*/ 	.short	0x0100
        /*04b2*/ 	.byte	0x09
	.zero		1


	//   ....[60]....
        /*04b4*/ 	.word	0x00000df0
        /*04b8*/ 	.word	0x000000ff
        /*04bc*/ 	.word	0x000001d0
        /*04c0*/ 	.short	0x0100
        /*04c2*/ 	.byte	0x09
	.zero		1


	//   ....[61]....
        /*04c4*/ 	.word	0x00000e00
        /*04c8*/ 	.word	0x000000ff
        /*04cc*/ 	.word	0x000001f0
        /*04d0*/ 	.short	0x0100
        /*04d2*/ 	.byte	0x09
	.zero		1


	//   ....[62]....
        /*04d4*/ 	.word	0x00000e10
        /*04d8*/ 	.word	0x000000ff
        /*04dc*/ 	.word	0x000001d8
        /*04e0*/ 	.short	0x0100
        /*04e2*/ 	.byte	0x09
	.zero		1


	//   ....[63]....
        /*04e4*/ 	.word	0x00000e20
        /*04e8*/ 	.word	0x000000ff
        /*04ec*/ 	.word	0x000001f8
        /*04f0*/ 	.short	0x0100
        /*04f2*/ 	.byte	0x09
	.zero		1


	//   ....[64]....
        /*04f4*/ 	.word	0x00000f10
        /*04f8*/ 	.word	0x000000ff
        /*04fc*/ 	.word	0x00000200
        /*0500*/ 	.short	0x0100
        /*0502*/ 	.byte	0x08
	.zero		1


	//   ....[65]....
        /*0504*/ 	.word	0x00000f20
        /*0508*/ 	.word	0x000000ff
        /*050c*/ 	.word	0x00000210
        /*0510*/ 	.short	0x0100
        /*0512*/ 	.byte	0x08
	.zero		1


	//   ....[66]....
        /*0514*/ 	.word	0x00000f30
        /*0518*/ 	.word	0x000000ff
        /*051c*/ 	.word	0x00000208
        /*0520*/ 	.short	0x0100
        /*0522*/ 	.byte	0x08
	.zero		1


	//   ....[67]....
        /*0524*/ 	.word	0x00000f40
        /*0528*/ 	.word	0x000000ff
        /*052c*/ 	.word	0x00000218
        /*0530*/ 	.short	0x0100
        /*0532*/ 	.byte	0x08
	.zero		1


	//   ....[68]....
        /*0534*/ 	.word	0x00001030
        /*0538*/ 	.word	0x000000ff
        /*053c*/ 	.word	0x00000220
        /*0540*/ 	.short	0x0100
        /*0542*/ 	.byte	0x06
	.zero		1


	//   ....[69]....
        /*0544*/ 	.word	0x00001a40
        /*0548*/ 	.word	0x00000003
        /*054c*/ 	.word	0x00000210
        /*0550*/ 	.short	0x010a
        /*0552*/ 	.byte	0xff
	.zero		1


	//   ....[70]....
        /*0554*/ 	.word	0x00001a70
        /*0558*/ 	.word	0x00000003
        /*055c*/ 	.word	0x00000200
        /*0560*/ 	.short	0x0101
        /*0562*/ 	.byte	0xff
	.zero		1


	//   ....[71]....
        /*0564*/ 	.word	0x00001b70
        /*0568*/ 	.word	0x000000ff
        /*056c*/ 	.word	0x000000c0
        /*0570*/ 	.short	0x010a
        /*0572*/ 	.byte	0x08
	.zero		1


	//   ....[72]....
        /*0574*/ 	.word	0x00001c40
        /*0578*/ 	.word	0x000000ff
        /*057c*/ 	.word	0x000000c0
        /*0580*/ 	.short	0x010a
        /*0582*/ 	.byte	0x21
	.zero		1


	//   ....[73]....
        /*0584*/ 	.word	0x00001df0
        /*0588*/ 	.word	0x000000ff
        /*058c*/ 	.word	0x000000c0
        /*0590*/ 	.short	0x010a
        /*0592*/ 	.byte	0x08
	.zero		1


	//   ....[74]....
        /*0594*/ 	.word	0x00001ef0
        /*0598*/ 	.word	0x000000ff
        /*059c*/ 	.word	0x00000198
        /*05a0*/ 	.short	0x0101
        /*05a2*/ 	.byte	0x04
	.zero		1


	//   ....[75]....
        /*05a4*/ 	.word	0x00001f10
        /*05a8*/ 	.word	0x000000ff
        /*05ac*/ 	.word	0x000000c0
        /*05b0*/ 	.short	0x010a
        /*05b2*/ 	.byte	0x08
	.zero		1


	//   ....[76]....
        /*05b4*/ 	.word	0x00001f90
        /*05b8*/ 	.word	0x000000ff
        /*05bc*/ 	.word	0x000000c0
        /*05c0*/ 	.short	0x010a
        /*05c2*/ 	.byte	0x11
	.zero		1


	//   ....[77]....
        /*05c4*/ 	.word	0x00002120
        /*05c8*/ 	.word	0x000000ff
        /*05cc*/ 	.word	0x000000c0
        /*05d0*/ 	.short	0x010a
        /*05d2*/ 	.byte	0x08
	.zero		1


	//   ....[78]....
        /*05d4*/ 	.word	0x00002270
        /*05d8*/ 	.word	0x00000002
        /*05dc*/ 	.word	0x000001a0
        /*05e0*/ 	.short	0x010a
        /*05e2*/ 	.byte	0xff
	.zero		1


	//   ....[79]....
        /*05e4*/ 	.word	0x00002330
        /*05e8*/ 	.word	0x00000002
        /*05ec*/ 	.word	0x00000000
        /*05f0*/ 	.short	0x0101
        /*05f2*/ 	.byte	0xff
	.zero		1


	//   ....[80]....
        /*05f4*/ 	.word	0x00002890
        /*05f8*/ 	.word	0x000000ff
        /*05fc*/ 	.word	0x00000000
        /*0600*/ 	.short	0x010a
        /*0602*/ 	.byte	0x05
	.zero		1


	//   ....[81]....
        /*0604*/ 	.word	0x00002920
        /*0608*/ 	.word	0x000000ff
        /*060c*/ 	.word	0x00000000
        /*0610*/ 	.short	0x010a
        /*0612*/ 	.byte	0x05
	.zero		1


	//   ....[82]....
        /*0614*/ 	.word	0x000029b0
        /*0618*/ 	.word	0x000000ff
        /*061c*/ 	.word	0x00000000
        /*0620*/ 	.short	0x010a
        /*0622*/ 	.byte	0x05
	.zero		1


	//   ....[83]....
        /*0624*/ 	.word	0x00002a40
        /*0628*/ 	.word	0x000000ff
        /*062c*/ 	.word	0x00000000
        /*0630*/ 	.short	0x010a
        /*0632*/ 	.byte	0x05
	.zero		1


	//   ....[84]....
        /*0634*/ 	.word	0x00002ad0
        /*0638*/ 	.word	0x000000ff
        /*063c*/ 	.word	0x00000000
        /*0640*/ 	.short	0x010a
        /*0642*/ 	.byte	0x05
	.zero		1


	//   ....[85]....
        /*0644*/ 	.word	0x00002b60
        /*0648*/ 	.word	0x000000ff
        /*064c*/ 	.word	0x00000000
        /*0650*/ 	.short	0x010a
        /*0652*/ 	.byte	0x05
	.zero		1


	//   ....[86]....
        /*0654*/ 	.word	0x00002bf0
        /*0658*/ 	.word	0x000000ff
        /*065c*/ 	.word	0x00000000
        /*0660*/ 	.short	0x010a
        /*0662*/ 	.byte	0x05
	.zero		1


	//   ....[87]....
        /*0664*/ 	.word	0x00002c80
        /*0668*/ 	.word	0x000000ff
        /*066c*/ 	.word	0x00000000
        /*0670*/ 	.short	0x010a
        /*0672*/ 	.byte	0x05
	.zero		1


	//   ....[88]....
        /*0674*/ 	.word	0x00002d10
        /*0678*/ 	.word	0x000000ff
        /*067c*/ 	.word	0x00000000
        /*0680*/ 	.short	0x010a
        /*0682*/ 	.byte	0x05
	.zero		1


	//   ....[89]....
        /*0684*/ 	.word	0x00002da0
        /*0688*/ 	.word	0x000000ff
        /*068c*/ 	.word	0x00000000
        /*0690*/ 	.short	0x010a
        /*0692*/ 	.byte	0x05
	.zero		1


	//   ....[90]....
        /*0694*/ 	.word	0x00002e30
        /*0698*/ 	.word	0x000000ff
        /*069c*/ 	.word	0x00000000
        /*06a0*/ 	.short	0x010a
        /*06a2*/ 	.byte	0x05
	.zero		1


	//   ....[91]....
        /*06a4*/ 	.word	0x00002ec0
        /*06a8*/ 	.word	0x000000ff
        /*06ac*/ 	.word	0x00000000
        /*06b0*/ 	.short	0x010a
        /*06b2*/ 	.byte	0x05
	.zero		1


	//   ....[92]....
        /*06b4*/ 	.word	0x00002f50
        /*06b8*/ 	.word	0x000000ff
        /*06bc*/ 	.word	0x00000000
        /*06c0*/ 	.short	0x010a
        /*06c2*/ 	.byte	0x05
	.zero		1


	//   ....[93]....
        /*06c4*/ 	.word	0x00002fe0
        /*06c8*/ 	.word	0x000000ff
        /*06cc*/ 	.word	0x00000000
        /*06d0*/ 	.short	0x010a
        /*06d2*/ 	.byte	0x05
	.zero		1


	//   ....[94]....
        /*06d4*/ 	.word	0x00003070
        /*06d8*/ 	.word	0x000000ff
        /*06dc*/ 	.word	0x00000000
        /*06e0*/ 	.short	0x010a
        /*06e2*/ 	.byte	0x05
	.zero		1


	//   ....[95]....
        /*06e4*/ 	.word	0x00003100
        /*06e8*/ 	.word	0x000000ff
        /*06ec*/ 	.word	0x00000000
        /*06f0*/ 	.short	0x010a
        /*06f2*/ 	.byte	0x05
	.zero		1


	//   ....[96]....
        /*06f4*/ 	.word	0x00003190
        /*06f8*/ 	.word	0x000000ff
        /*06fc*/ 	.word	0x00000000
        /*0700*/ 	.short	0x010a
        /*0702*/ 	.byte	0x05
	.zero		1


	//   ....[97]....
        /*0704*/ 	.word	0x00003220
        /*0708*/ 	.word	0x000000ff
        /*070c*/ 	.word	0x00000000
        /*0710*/ 	.short	0x010a
        /*0712*/ 	.byte	0x05
	.zero		1


	//   ....[98]....
        /*0714*/ 	.word	0x000032b0
        /*0718*/ 	.word	0x000000ff
        /*071c*/ 	.word	0x00000000
        /*0720*/ 	.short	0x010a
        /*0722*/ 	.byte	0x05
	.zero		1


	//   ....[99]....
        /*0724*/ 	.word	0x00003340
        /*0728*/ 	.word	0x000000ff
        /*072c*/ 	.word	0x00000000
        /*0730*/ 	.short	0x010a
        /*0732*/ 	.byte	0x05
	.zero		1


	//   ....[100]....
        /*0734*/ 	.word	0x000033d0
        /*0738*/ 	.word	0x000000ff
        /*073c*/ 	.word	0x00000000
        /*0740*/ 	.short	0x010a
        /*0742*/ 	.byte	0x05
	.zero		1


	//   ....[101]....
        /*0744*/ 	.word	0x00003460
        /*0748*/ 	.word	0x000000ff
        /*074c*/ 	.word	0x00000000
        /*0750*/ 	.short	0x010a
        /*0752*/ 	.byte	0x05
	.zero		1


	//   ....[102]....
        /*0754*/ 	.word	0x000034f0
        /*0758*/ 	.word	0x000000ff
        /*075c*/ 	.word	0x00000000
        /*0760*/ 	.short	0x010a
        /*0762*/ 	.byte	0x05
	.zero		1


	//   ....[103]....
        /*0764*/ 	.word	0x00003590
        /*0768*/ 	.word	0x00000000
        /*076c*/ 	.word	0x00000000
        /*0770*/ 	.short	0x010a
        /*0772*/ 	.byte	0xff
	.zero		1


	//   ....[104]....
        /*0774*/ 	.word	0x000036c0
        /*0778*/ 	.word	0x00000000
        /*077c*/ 	.word	0x00000200
        /*0780*/ 	.short	0x010a
        /*0782*/ 	.byte	0xff
	.zero		1


	//   ....[105]....
        /*0784*/ 	.word	0x00003730
        /*0788*/ 	.word	0x00000004
        /*078c*/ 	.word	0x00000000
        /*0790*/ 	.short	0x0101
        /*0792*/ 	.byte	0xff
	.zero		1


	//   ....[106]....
        /*0794*/ 	.word	0x00003750
        /*0798*/ 	.word	0x000000ff
        /*079c*/ 	.word	0x000001b0
        /*07a0*/ 	.short	0x010a
        /*07a2*/ 	.byte	0x05
	.zero		1


	//   ....[107]....
        /*07a4*/ 	.word	0x00003870
        /*07a8*/ 	.word	0x00000000
        /*07ac*/ 	.word	0x000001a0
        /*07b0*/ 	.short	0x010a
        /*07b2*/ 	.byte	0xff
	.zero		1


	//   ....[108]....
        /*07b4*/ 	.word	0x00003970
        /*07b8*/ 	.word	0x00000000
        /*07bc*/ 	.word	0x00000000
        /*07c0*/ 	.short	0x0101
        /*07c2*/ 	.byte	0xff
	.zero		1


	//   ....[109]....
        /*07c4*/ 	.word	0x00003a00
        /*07c8*/ 	.word	0x000000ff
        /*07cc*/ 	.word	0x000001b0
        /*07d0*/ 	.short	0x0106
        /*07d2*/ 	.byte	0x05
	.zero		1


	//   ....[110]....
        /*07d4*/ 	.word	0x00003a20
        /*07d8*/ 	.word	0x000000ff
        /*07dc*/ 	.word	0x000001b0
        /*07e0*/ 	.short	0x010a
        /*07e2*/ 	.byte	0x05
	.zero		1


	//   ....[111]....
        /*07e4*/ 	.word	0x00003ab0
        /*07e8*/ 	.word	0x000000ff
        /*07ec*/ 	.word	0x000001b0
        /*07f0*/ 	.short	0x0106
        /*07f2*/ 	.byte	0x04
	.zero		1


	//   ....[112]....
        /*07f4*/ 	.word	0x00003af0
        /*07f8*/ 	.word	0x00000000
        /*07fc*/ 	.word	0x000001b0
        /*0800*/ 	.short	0x010a
        /*0802*/ 	.byte	0xff
	.zero		1


	//   ....[113]....
        /*0804*/ 	.word	0x00003d30
        /*0808*/ 	.word	0x000000ff
        /*080c*/ 	.word	0x00000008
        /*0810*/ 	.short	0x010a
        /*0812*/ 	.byte	0x06
	.zero		1


	//   ....[114]....
        /*0814*/ 	.word	0x00003d50
        /*0818*/ 	.word	0x000000ff
        /*081c*/ 	.word	0x00000008
        /*0820*/ 	.short	0x010a
        /*0822*/ 	.byte	0x06
	.zero		1


	//   ....[115]....
        /*0824*/ 	.word	0x00003ee0
        /*0828*/ 	.word	0x000000ff
        /*082c*/ 	.word	0x00000008
        /*0830*/ 	.short	0x010a
        /*0832*/ 	.byte	0x06
	.zero		1


	//   ....[116]....
        /*0834*/ 	.word	0x00003f00
        /*0838*/ 	.word	0x000000ff
        /*083c*/ 	.word	0x00000008
        /*0840*/ 	.short	0x010a
        /*0842*/ 	.byte	0x06
	.zero		1


	//   ....[117]....
        /*0844*/ 	.word	0x00003fc0
        /*0848*/ 	.word	0x000000ff
        /*084c*/ 	.word	0x00000000
        /*0850*/ 	.short	0x0101
        /*0852*/ 	.byte	0x07
	.zero		1


	//   ....[118]....
        /*0854*/ 	.word	0x000042c0
        /*0858*/ 	.word	0x00000000
        /*085c*/ 	.word	0x000001a0
        /*0860*/ 	.short	0x010a
        /*0862*/ 	.byte	0xff
	.zero		1


	//   ....[119]....
        /*0864*/ 	.word	0x00004380
        /*0868*/ 	.word	0x00000000
        /*086c*/ 	.word	0x00000000
        /*0870*/ 	.short	0x0101
        /*0872*/ 	.byte	0xff
	.zero		1


	//   ....[120]....
        /*0874*/ 	.word	0x00004440
        /*0878*/ 	.word	0x000000ff
        /*087c*/ 	.word	0x00000000
        /*0880*/ 	.short	0x010a
        /*0882*/ 	.byte	0x06
	.zero		1


	//   ....[121]....
        /*0884*/ 	.word	0x00004450
        /*0888*/ 	.word	0x000000ff
        /*088c*/ 	.word	0x000001e0
        /*0890*/ 	.short	0x010a
        /*0892*/ 	.byte	0x0a
	.zero		1


	//   ....[122]....
        /*0894*/ 	.word	0x00004500
        /*0898*/ 	.word	0x000000ff
        /*089c*/ 	.word	0x00000000
        /*08a0*/ 	.short	0x010a
        /*08a2*/ 	.byte	0x09
	.zero		1


	//   ....[123]....
        /*08a4*/ 	.word	0x00004640
        /*08a8*/ 	.word	0x000000ff
        /*08ac*/ 	.word	0x00000000
        /*08b0*/ 	.short	0x010a
        /*08b2*/ 	.byte	0x06
	.zero		1


	//   ....[124]....
        /*08b4*/ 	.word	0x00004890
        /*08b8*/ 	.word	0x000000ff
        /*08bc*/ 	.word	0x00000000
        /*08c0*/ 	.short	0x010a
        /*08c2*/ 	.byte	0x07
	.zero		1


	//   ....[125]....
        /*08c4*/ 	.word	0x00004920
        /*08c8*/ 	.word	0x000000ff
        /*08cc*/ 	.word	0x00000000
        /*08d0*/ 	.short	0x010a
        /*08d2*/ 	.byte	0x07
	.zero		1


	//   ....[126]....
        /*08d4*/ 	.word	0x000049b0
        /*08d8*/ 	.word	0x000000ff
        /*08dc*/ 	.word	0x00000000
        /*08e0*/ 	.short	0x010a
        /*08e2*/ 	.byte	0x07
	.zero		1


	//   ....[127]....
        /*08e4*/ 	.word	0x00004a50
        /*08e8*/ 	.word	0x00000000
        /*08ec*/ 	.word	0x00000000
        /*08f0*/ 	.short	0x010a
        /*08f2*/ 	.byte	0xff
	.zero		1


	//   ....[128]....
        /*08f4*/ 	.word	0x00004a90
        /*08f8*/ 	.word	0x00000000
        /*08fc*/ 	.word	0x00000000
        /*0900*/ 	.short	0x010a
        /*0902*/ 	.byte	0xff
	.zero		1


	//   ....[129]....
        /*0904*/ 	.word	0x00004b00
        /*0908*/ 	.word	0x000000ff
        /*090c*/ 	.word	0x00000000
        /*0910*/ 	.short	0x0101
        /*0912*/ 	.byte	0x05
	.zero		1


	//   ....[130]....
        /*0914*/ 	.word	0x00004b40
        /*0918*/ 	.word	0x000000ff
        /*091c*/ 	.word	0x00000220
        /*0920*/ 	.short	0x010a
        /*0922*/ 	.byte	0x08
	.zero		1


	//   ....[131]....
        /*0924*/ 	.word	0x00004b90
        /*0928*/ 	.word	0x000000ff
        /*092c*/ 	.word	0x00000000
        /*0930*/ 	.short	0x0101
        /*0932*/ 	.byte	0x05
	.zero		1


	//   ....[132]....
        /*0934*/ 	.word	0x00004fa0
        /*0938*/ 	.word	0x00000000
        /*093c*/ 	.word	0x000001a0
        /*0940*/ 	.short	0x010a
        /*0942*/ 	.byte	0xff
	.zero		1


	//   ....[133]....
        /*0944*/ 	.word	0x00005090
        /*0948*/ 	.word	0x00000000
        /*094c*/ 	.word	0x00000000
        /*0950*/ 	.short	0x0101
        /*0952*/ 	.byte	0xff
	.zero		1


	//   ....[134]....
        /*0954*/ 	.word	0x000053b0
        /*0958*/ 	.word	0x000000ff
        /*095c*/ 	.word	0x00000198
        /*0960*/ 	.short	0x010a
        /*0962*/ 	.byte	0x06
	.zero		1


	//   ....[135]....
        /*0964*/ 	.word	0x00005530
        /*0968*/ 	.word	0x000000ff
        /*096c*/ 	.word	0x00000188
        /*0970*/ 	.short	0x010a
        /*0972*/ 	.byte	0x06
	.zero		1


	//   ....[136]....
        /*0974*/ 	.word	0x00005860
        /*0978*/ 	.word	0x000000ff
        /*097c*/ 	.word	0x00000180
        /*0980*/ 	.short	0x010b
        /*0982*/ 	.byte	0x06
	.zero		1


	//   ....[137]....
        /*0984*/ 	.word	0x00005880
        /*0988*/ 	.word	0x000000ff
        /*098c*/ 	.word	0x00000000
        /*0990*/ 	.short	0x0101
        /*0992*/ 	.byte	0x25
	.zero		1


	//   ....[138]....
        /*0994*/ 	.word	0x000058c0
        /*0998*/ 	.word	0x00000000
        /*099c*/ 	.word	0x00000188
        /*09a0*/ 	.short	0x010a
        /*09a2*/ 	.byte	0xff
	.zero		1


	//   ....[139]....
        /*09a4*/ 	.word	0x00005bc0
        /*09a8*/ 	.word	0x00000000
        /*09ac*/ 	.word	0x000001a0
        /*09b0*/ 	.short	0x010a
        /*09b2*/ 	.byte	0xff
	.zero		1


	//   ....[140]....
        /*09b4*/ 	.word	0x00005cd0
        /*09b8*/ 	.word	0x00000000
        /*09bc*/ 	.word	0x00000000
        /*09c0*/ 	.short	0x0101
        /*09c2*/ 	.byte	0xff
	.zero		1


	//   ....[141]....
        /*09c4*/ 	.word	0x00006640
        /*09c8*/ 	.word	0x000000ff
        /*09cc*/ 	.word	0x00000180
        /*09d0*/ 	.short	0x010a
        /*09d2*/ 	.byte	0x2b
	.zero		1


	//   ....[142]....
        /*09d4*/ 	.word	0x00006650
        /*09d8*/ 	.word	0x00000071
        /*09dc*/ 	.word	0x000001c0
        /*09e0*/ 	.short	0x010a
        /*09e2*/ 	.byte	0xff
	.zero		1


	//   ....[143]....
        /*09e4*/ 	.word	0x000067a0
        /*09e8*/ 	.word	0x000000ff
        /*09ec*/ 	.word	0x00000180
        /*09f0*/ 	.short	0x010a
        /*09f2*/ 	.byte	0x2b
	.zero		1


	//   ....[144]....
        /*09f4*/ 	.word	0x00006880
        /*09f8*/ 	.word	0x000000ff
        /*09fc*/ 	.word	0x00000000
        /*0a00*/ 	.short	0x0101
        /*0a02*/ 	.byte	0x04
	.zero		1


	//   ....[145]....
        /*0a04*/ 	.word	0x000068e0
        /*0a08*/ 	.word	0x00000071
        /*0a0c*/ 	.word	0x000001c0
        /*0a10*/ 	.short	0x010a
        /*0a12*/ 	.byte	0xff
	.zero		1


	//   ....[146]....
        /*0a14*/ 	.word	0x00006b80
        /*0a18*/ 	.word	0x00000071
        /*0a1c*/ 	.word	0x00000000
        /*0a20*/ 	.short	0x0101
        /*0a22*/ 	.byte	0xff
	.zero		1


	//   ....[147]....
        /*0a24*/ 	.word	0x00007520
        /*0a28*/ 	.word	0x00000003
        /*0a2c*/ 	.word	0x00000210
        /*0a30*/ 	.short	0x010a
        /*0a32*/ 	.byte	0xff
	.zero		1


	//   ....[148]....
        /*0a34*/ 	.word	0x00007580
        /*0a38*/ 	.word	0x00000002
        /*0a3c*/ 	.word	0x000000c0
        /*0a40*/ 	.short	0x010a
        /*0a42*/ 	.byte	0xff
	.zero		1


	//   ....[149]....
        /*0a44*/ 	.word	0x000075e0
        /*0a48*/ 	.word	0x00000002
        /*0a4c*/ 	.word	0x000000c0
        /*0a50*/ 	.short	0x010a
        /*0a52*/ 	.byte	0xff
	.zero		1


	//   ....[150]....
        /*0a54*/ 	.word	0x00007630
        /*0a58*/ 	.word	0x00000002
        /*0a5c*/ 	.word	0x000001a0
        /*0a60*/ 	.short	0x010a
        /*0a62*/ 	.byte	0xff
	.zero		1


	//   ....[151]....
        /*0a64*/ 	.word	0x00007690
        /*0a68*/ 	.word	0x00000000
        /*0a6c*/ 	.word	0x00000000
        /*0a70*/ 	.short	0x010a
        /*0a72*/ 	.byte	0xff
	.zero		1


	//   ....[152]....
        /*0a74*/ 	.word	0x000076f0
        /*0a78*/ 	.word	0x00000000
        /*0a7c*/ 	.word	0x00000000
        /*0a80*/ 	.short	0x010a
        /*0a82*/ 	.byte	0xff
	.zero		1


	//   ....[153]....
        /*0a84*/ 	.word	0x00007750
        /*0a88*/ 	.word	0x00000000
        /*0a8c*/ 	.word	0x00000000
        /*0a90*/ 	.short	0x010a
        /*0a92*/ 	.byte	0xff
	.zero		1


	//   ....[154]....
        /*0a94*/ 	.word	0x000077b0
        /*0a98*/ 	.word	0x00000000
        /*0a9c*/ 	.word	0x00000000
        /*0aa0*/ 	.short	0x010a
        /*0aa2*/ 	.byte	0xff
	.zero		1


	//   ....[155]....
        /*0aa4*/ 	.word	0x00007810
        /*0aa8*/ 	.word	0x00000000
        /*0aac*/ 	.word	0x00000000
        /*0ab0*/ 	.short	0x010a
        /*0ab2*/ 	.byte	0xff
	.zero		1


	//   ....[156]....
        /*0ab4*/ 	.word	0x00007870
        /*0ab8*/ 	.word	0x00000000
        /*0abc*/ 	.word	0x00000000
        /*0ac0*/ 	.short	0x010a
        /*0ac2*/ 	.byte	0xff
	.zero		1


	//   ....[157]....
        /*0ac4*/ 	.word	0x000078d0
        /*0ac8*/ 	.word	0x00000000
        /*0acc*/ 	.word	0x00000000
        /*0ad0*/ 	.short	0x010a
        /*0ad2*/ 	.byte	0xff
	.zero		1


	//   ....[158]....
        /*0ad4*/ 	.word	0x00007930
        /*0ad8*/ 	.word	0x00000000
        /*0adc*/ 	.word	0x00000000
        /*0ae0*/ 	.short	0x010a
        /*0ae2*/ 	.byte	0xff
	.zero		1


	//   ....[159]....
        /*0ae4*/ 	.word	0x00007990
        /*0ae8*/ 	.word	0x00000000
        /*0aec*/ 	.word	0x00000000
        /*0af0*/ 	.short	0x010a
        /*0af2*/ 	.byte	0xff
	.zero		1


	//   ....[160]....
        /*0af4*/ 	.word	0x000079f0
        /*0af8*/ 	.word	0x00000000
        /*0afc*/ 	.word	0x00000000
        /*0b00*/ 	.short	0x010a
        /*0b02*/ 	.byte	0xff
	.zero		1


	//   ....[161]....
        /*0b04*/ 	.word	0x00007a50
        /*0b08*/ 	.word	0x00000000
        /*0b0c*/ 	.word	0x00000000
        /*0b10*/ 	.short	0x010a
        /*0b12*/ 	.byte	0xff
	.zero		1


	//   ....[162]....
        /*0b14*/ 	.word	0x00007ab0
        /*0b18*/ 	.word	0x00000000
        /*0b1c*/ 	.word	0x00000000
        /*0b20*/ 	.short	0x010a
        /*0b22*/ 	.byte	0xff
	.zero		1


	//   ....[163]....
        /*0b24*/ 	.word	0x00007b10
        /*0b28*/ 	.word	0x00000000
        /*0b2c*/ 	.word	0x00000000
        /*0b30*/ 	.short	0x010a
        /*0b32*/ 	.byte	0xff
	.zero		1


	//   ....[164]....
        /*0b34*/ 	.word	0x00007b70
        /*0b38*/ 	.word	0x00000000
        /*0b3c*/ 	.word	0x00000000
        /*0b40*/ 	.short	0x010a
        /*0b42*/ 	.byte	0xff
	.zero		1


	//   ....[165]....
        /*0b44*/ 	.word	0x00007bd0
        /*0b48*/ 	.word	0x00000000
        /*0b4c*/ 	.word	0x00000000
        /*0b50*/ 	.short	0x010a
        /*0b52*/ 	.byte	0xff
	.zero		1


	//   ....[166]....
        /*0b54*/ 	.word	0x00007c30
        /*0b58*/ 	.word	0x00000000
        /*0b5c*/ 	.word	0x00000000
        /*0b60*/ 	.short	0x010a
        /*0b62*/ 	.byte	0xff
	.zero		1


	//   ....[167]....
        /*0b64*/ 	.word	0x00007c90
        /*0b68*/ 	.word	0x00000000
        /*0b6c*/ 	.word	0x00000000
        /*0b70*/ 	.short	0x010a
        /*0b72*/ 	.byte	0xff
	.zero		1


	//   ....[168]....
        /*0b74*/ 	.word	0x00007cf0
        /*0b78*/ 	.word	0x00000000
        /*0b7c*/ 	.word	0x00000000
        /*0b80*/ 	.short	0x010a
        /*0b82*/ 	.byte	0xff
	.zero		1


	//   ....[169]....
        /*0b84*/ 	.word	0x00007d50
        /*0b88*/ 	.word	0x00000000
        /*0b8c*/ 	.word	0x00000000
        /*0b90*/ 	.short	0x010a
        /*0b92*/ 	.byte	0xff
	.zero		1


	//   ....[170]....
        /*0b94*/ 	.word	0x00007db0
        /*0b98*/ 	.word	0x00000000
        /*0b9c*/ 	.word	0x00000000
        /*0ba0*/ 	.short	0x010a
        /*0ba2*/ 	.byte	0xff
	.zero		1


	//   ....[171]....
        /*0ba4*/ 	.word	0x00007e10
        /*0ba8*/ 	.word	0x00000000
        /*0bac*/ 	.word	0x00000000
        /*0bb0*/ 	.short	0x010a
        /*0bb2*/ 	.byte	0xff
	.zero		1


	//   ....[172]....
        /*0bb4*/ 	.word	0x00007e70
        /*0bb8*/ 	.word	0x00000000
        /*0bbc*/ 	.word	0x00000000
        /*0bc0*/ 	.short	0x010a
        /*0bc2*/ 	.byte	0xff
	.zero		1


	//   ....[173]....
        /*0bc4*/ 	.word	0x00007ed0
        /*0bc8*/ 	.word	0x00000000
        /*0bcc*/ 	.word	0x00000000
        /*0bd0*/ 	.short	0x010a
        /*0bd2*/ 	.byte	0xff
	.zero		1


	//   ....[174]....
        /*0bd4*/ 	.word	0x00007f20
        /*0bd8*/ 	.word	0x00000000
        /*0bdc*/ 	.word	0x00000200
        /*0be0*/ 	.short	0x010a
        /*0be2*/ 	.byte	0xff
	.zero		1


	//   ....[175]....
        /*0be4*/ 	.word	0x00007f80
        /*0be8*/ 	.word	0x00000000
        /*0bec*/ 	.word	0x000001b0
        /*0bf0*/ 	.short	0x010a
        /*0bf2*/ 	.byte	0xff
	.zero		1


	//   ....[176]....
        /*0bf4*/ 	.word	0x00007fd0
        /*0bf8*/ 	.word	0x00000000
        /*0bfc*/ 	.word	0x000001a0
        /*0c00*/ 	.short	0x010a
        /*0c02*/ 	.byte	0xff
	.zero		1


	//   ....[177]....
        /*0c04*/ 	.word	0x00008030
        /*0c08*/ 	.word	0x00000000
        /*0c0c*/ 	.word	0x000001b0
        /*0c10*/ 	.short	0x010a
        /*0c12*/ 	.byte	0xff
	.zero		1


	//   ....[178]....
        /*0c14*/ 	.word	0x00008090
        /*0c18*/ 	.word	0x00000004
        /*0c1c*/ 	.word	0x00000008
        /*0c20*/ 	.short	0x010a
        /*0c22*/ 	.byte	0xff
	.zero		1


	//   ....[179]....
        /*0c24*/ 	.word	0x00008170
        /*0c28*/ 	.word	0x00000002
        /*0c2c*/ 	.word	0x00000008
        /*0c30*/ 	.short	0x010a
        /*0c32*/ 	.byte	0xff
	.zero		1


	//   ....[180]....
        /*0c34*/ 	.word	0x000081c0
        /*0c38*/ 	.word	0x00000000
        /*0c3c*/ 	.word	0x000001a0
        /*0c40*/ 	.short	0x010a
        /*0c42*/ 	.byte	0xff
	.zero		1


	//   ....[181]....
        /*0c44*/ 	.word	0x00008220
        /*0c48*/ 	.word	0x00000000
        /*0c4c*/ 	.word	0x000001e0
        /*0c50*/ 	.short	0x010a
        /*0c52*/ 	.byte	0xff
	.zero		1


	//   ....[182]....
        /*0c54*/ 	.word	0x00008280
        /*0c58*/ 	.word	0x00000000
        /*0c5c*/ 	.word	0x00000000
        /*0c60*/ 	.short	0x010a
        /*0c62*/ 	.byte	0xff
	.zero		1


	//   ....[183]....
        /*0c64*/ 	.word	0x000082e0
        /*0c68*/ 	.word	0x00000000
        /*0c6c*/ 	.word	0x00000000
        /*0c70*/ 	.short	0x010a
        /*0c72*/ 	.byte	0xff
	.zero		1


	//   ....[184]....
        /*0c74*/ 	.word	0x00008340
        /*0c78*/ 	.word	0x00000000
        /*0c7c*/ 	.word	0x00000000
        /*0c80*/ 	.short	0x010a
        /*0c82*/ 	.byte	0xff
	.zero		1


	//   ....[185]....
        /*0c84*/ 	.word	0x000083a0
        /*0c88*/ 	.word	0x00000000
        /*0c8c*/ 	.word	0x00000000
        /*0c90*/ 	.short	0x010a
        /*0c92*/ 	.byte	0xff
	.zero		1


	//   ....[186]....
        /*0c94*/ 	.word	0x00008400
        /*0c98*/ 	.word	0x00000000
        /*0c9c*/ 	.word	0x00000220
        /*0ca0*/ 	.short	0x010a
        /*0ca2*/ 	.byte	0xff
	.zero		1


	//   ....[187]....
        /*0ca4*/ 	.word	0x00008450
        /*0ca8*/ 	.word	0x00000000
        /*0cac*/ 	.word	0x000001a0
        /*0cb0*/ 	.short	0x010a
        /*0cb2*/ 	.byte	0xff
	.zero		1


	//   ....[188]....
        /*0cb4*/ 	.word	0x000084b0
        /*0cb8*/ 	.word	0x00000000
        /*0cbc*/ 	.word	0x00000198
        /*0cc0*/ 	.short	0x010a
        /*0cc2*/ 	.byte	0xff
	.zero		1


	//   ....[189]....
        /*0cc4*/ 	.word	0x00008510
        /*0cc8*/ 	.word	0x00000003
        /*0ccc*/ 	.word	0x00000188
        /*0cd0*/ 	.short	0x010a
        /*0cd2*/ 	.byte	0xff
	.zero		1


	//   ....[190]....
        /*0cd4*/ 	.word	0x00008560
        /*0cd8*/ 	.word	0x00000000
        /*0cdc*/ 	.word	0x000001a0
        /*0ce0*/ 	.short	0x010a
        /*0ce2*/ 	.byte	0xff
	.zero		1


	//   ....[191]....
        /*0ce4*/ 	.word	0x000085c0
        /*0ce8*/ 	.word	0x00000000
        /*0cec*/ 	.word	0x00000180
        /*0cf0*/ 	.short	0x010a
        /*0cf2*/ 	.byte	0xff
	.zero		1


	//   ....[192]....
        /*0cf4*/ 	.word	0x00008610
        /*0cf8*/ 	.word	0x00000071
        /*0cfc*/ 	.word	0x000001c0
        /*0d00*/ 	.short	0x010a
        /*0d02*/ 	.byte	0xff
	.zero		1


	//----- nvinfo : EIATTR_NUM_MBARRIERS
	.align		4
.L_47:
        /*0d04*/ 	.byte	0x03, 0x38
        /*0d06*/ 	.short	0x0045


	//----- nvinfo : EIATTR_EXIT_INSTR_OFFSETS
	.align		4
        /*0d08*/ 	.byte	0x04, 0x1c
        /*0d0a*/ 	.short	(.L_49 - .L_48)


	//   ....[0]....
.L_48:
        /*0d0c*/ 	.word	0x000035c0


	//   ....[1]....
        /*0d10*/ 	.word	0x00003ac0


	//   ....[2]....
        /*0d14*/ 	.word	0x00003b20


	//   ....[3]....
        /*0d18*/ 	.word	0x00004dc0


	//   ....[4]....
        /*0d1c*/ 	.word	0x000058f0


	//   ....[5]....
        /*0d20*/ 	.word	0x00005930


	//   ....[6]....
        /*0d24*/ 	.word	0x00007510


	//----- nvinfo : EIATTR_MAX_THREADS
	.align		4
.L_49:
        /*0d28*/ 	.byte	0x04, 0x05
        /*0d2a*/ 	.short	(.L_51 - .L_50)
.L_50:
        /*0d2c*/ 	.word	0x00000100
        /*0d30*/ 	.word	0x00000001
        /*0d34*/ 	.word	0x00000001


	//----- nvinfo : EIATTR_CRS_STACK_SIZE
	.align		4
.L_51:
        /*0d38*/ 	.byte	0x04, 0x1e
        /*0d3a*/ 	.short	(.L_53 - .L_52)
.L_52:
        /*0d3c*/ 	.word	0x00000000


	//----- nvinfo : EIATTR_CBANK_PARAM_SIZE
	.align		4
.L_53:
        /*0d40*/ 	.byte	0x03, 0x19
        /*0d42*/ 	.short	0x0800


	//----- nvinfo : EIATTR_PARAM_CBANK
	.align		4
        /*0d44*/ 	.byte	0x04, 0x0a
        /*0d46*/ 	.short	(.L_55 - .L_54)
	.align		4
.L_54:
        /*0d48*/ 	.word	index@(.nv.constant0._ZN7cutlass13device_kernelINS_4gemm6kernel13GemmUniversalIN4cute5tupleIJiiiiEEENS1_10collective13CollectiveMmaINS1_35MainloopSm100TmaUmmaWarpSpecializedILi24ELi2ELi4ENS5_IJNS4_1CILi2EEENSA_ILi1EEESC_EEEEENS5_IJNSA_ILi256EEENSA_ILi32EEENSA_ILi64EEEEEENS_12float_e4m3_tENS5_IJlSC_lEEESJ_SK_NS4_8TiledMMAINS4_8MMA_AtomIJNS4_10MMA_TraitsINS4_25SM100_MMA_F8F6F4_2x1SM_SSEJSJ_SJ_fSF_SG_NS4_17integral_constantINS4_4UMMA5MajorELSR_0EEESS_NSP_INSQ_7ScaleInELST_0EEESU_EEEEEENS4_6LayoutINS5_IJSC_SC_SC_EEENS5_IJNSA_ILi0EEESZ_SZ_EEEEENS5_IJNS4_10UnderscoreES12_S12_EEEEENS4_18SM100_TMA_2SM_LOADENS4_14ComposedLayoutINS4_7SwizzleILi2ELi4ELi3EEENS4_18smem_ptr_flag_bitsILi8EEENSX_INS5_IJNSA_ILi8EEESH_EEENS5_IJSH_SC_EEEEEEEvNS4_8identityES15_S1F_vS1G_EENS_8epilogue10collective18CollectiveEpilogueINS1I_23Sm100TmaWarpSpecializedILi1ELi1ELi32ELb0ELb0EEEJNS5_IJNSA_ILi128EEESG_SH_EEENS5_IJNSX_IS1N_SC_EENSX_ISG_SC_EEEEESJ_SK_SJ_SK_NS1I_6fusion15FusionCallbacksIS1M_NS1S_17LinearCombinationISJ_fSJ_fLNS_15FloatRoundStyleE2EEES1O_S1R_JEEENS4_5SM1004TMEM4LOAD26SM100_TMEM_LOAD_32dp32b32xENS4_13SM90_TMA_LOADENS16_INS17_ILi1ELi4ELi3EEES1A_NSX_INS5_IJS1B_SG_EEENS5_IJSG_SC_EEEEEEENS4_39AutoVectorizingCopyWithAssumedAlignmentILi128EEENS4_14SM90_TMA_STOREES27_S29_S29_EEEvvEEEEvNT_6ParamsE)
        /*0d4c*/ 	.short	0x0380
        /*0d4e*/ 	.short	0x0800


	//----- nvinfo : EIATTR_SW_WAR
	.align		4
.L_55:
        /*0d50*/ 	.byte	0x04, 0x36
        /*0d52*/ 	.short	(.L_57 - .L_56)
.L_56:
        /*0d54*/ 	.word	0x00000008
.L_57:


//--------------------- .nv.callgraph             --------------------------
	.section	.nv.callgraph,"",@"SHT_CUDA_CALLGRAPH"
	.align	4
	.sectionentsize	8
	.align		4
        /*0000*/ 	.word	0x00000000
	.align		4
        /*0004*/ 	.word	0xffffffff
	.align		4
        /*0008*/ 	.word	index@(_ZN7cutlass13device_kernelINS_4gemm6kernel13GemmUniversalIN4cute5tupleIJiiiiEEENS1_10collective13CollectiveMmaINS1_35MainloopSm100TmaUmmaWarpSpecializedILi24ELi2ELi4ENS5_IJNS4_1CILi2EEENSA_ILi1EEESC_EEEEENS5_IJNSA_ILi256EEENSA_ILi32EEENSA_ILi64EEEEEENS_12float_e4m3_tENS5_IJlSC_lEEESJ_SK_NS4_8TiledMMAINS4_8MMA_AtomIJNS4_10MMA_TraitsINS4_25SM100_MMA_F8F6F4_2x1SM_SSEJSJ_SJ_fSF_SG_NS4_17integral_constantINS4_4UMMA5MajorELSR_0EEESS_NSP_INSQ_7ScaleInELST_0EEESU_EEEEEENS4_6LayoutINS5_IJSC_SC_SC_EEENS5_IJNSA_ILi0EEESZ_SZ_EEEEENS5_IJNS4_10UnderscoreES12_S12_EEEEENS4_18SM100_TMA_2SM_LOADENS4_14ComposedLayoutINS4_7SwizzleILi2ELi4ELi3EEENS4_18smem_ptr_flag_bitsILi8EEENSX_INS5_IJNSA_ILi8EEESH_EEENS5_IJSH_SC_EEEEEEEvNS4_8identityES15_S1F_vS1G_EENS_8epilogue10collective18CollectiveEpilogueINS1I_23Sm100TmaWarpSpecializedILi1ELi1ELi32ELb0ELb0EEEJNS5_IJNSA_ILi128EEESG_SH_EEENS5_IJNSX_IS1N_SC_EENSX_ISG_SC_EEEEESJ_SK_SJ_SK_NS1I_6fusion15FusionCallbacksIS1M_NS1S_17LinearCombinationISJ_fSJ_fLNS_15FloatRoundStyleE2EEES1O_S1R_JEEENS4_5SM1004TMEM4LOAD26SM100_TMEM_LOAD_32dp32b32xENS4_13SM90_TMA_LOADENS16_INS17_ILi1ELi4ELi3EEES1A_NSX_INS5_IJS1B_SG_EEENS5_IJSG_SC_EEEEEEENS4_39AutoVectorizingCopyWithAssumedAlignmentILi128EEENS4_14SM90_TMA_STOREES27_S29_S29_EEEvvEEEEvNT_6ParamsE)
	.align		4
        /*000c*/ 	.word	index@(__assertfail)
	.align		4
        /*0010*/ 	.word	0x00000000
	.align		4
        /*0014*/ 	.word	0xfffffffe
	.align		4
        /*0018*/ 	.word	0x00000000
	.align		4
        /*001c*/ 	.word	0xfffffffd
	.align		4
        /*0020*/ 	.word	0x00000000
	.align		4
        /*0024*/ 	.word	0xfffffffc


//--------------------- .nv.constant4             --------------------------
	.section	.nv.constant4,"a",@progbits
	.align	8
	.align		8
.nv.constant4:
        /*0000*/ 	.dword	__assertfail
	.align		8
        /*0008*/ 	.dword	__unnamed_1
	.align		8
        /*0010*/ 	.dword	__unnamed_2
	.align		8
        /*0018*/ 	.dword	_ZN40_INTERNAL_584c904e_4_k_cu_29be4c64_265454cuda3std3__45__cpo5beginE
	.align		8
        /*0020*/ 	.dword	_ZN40_INTERNAL_584c904e_4_k_cu_29be4c64_265454cuda3std3__45__cpo3endE
	.align		8
        /*0028*/ 	.dword	_ZN40_INTERNAL_584c904e_4_k_cu_29be4c64_265454cuda3std3__45__cpo6cbeginE
	.align		8
        /*0030*/ 	.dword	_ZN40_INTERNAL_584c904e_4_k_cu_29be4c64_265454cuda3std3__45__cpo4cendE
	.align		8
        /*0038*/ 	.dword	_ZN40_INTERNAL_584c904e_4_k_cu_29be4c64_265454cuda3std3__442_GLOBAL__N__584c904e_4_k_cu_29be4c64_265456ignoreE
	.align		8
        /*0040*/ 	.dword	_ZN40_INTERNAL_584c904e_4_k_cu_29be4c64_265454cuda3std3__419piecewise_constructE
	.align		8
        /*0048*/ 	.dword	_ZN40_INTERNAL_584c904e_4_k_cu_29be4c64_265454cuda3std3__48in_placeE
	.align		8
        /*0050*/ 	.dword	_ZN40_INTERNAL_584c904e_4_k_cu_29be4c64_265454cuda3std6ranges3__45__cpo4swapE
	.align		8
        /*0058*/ 	.dword	_ZN40_INTERNAL_584c904e_4_k_cu_29be4c64_265454cuda3std6ranges3__45__cpo9iter_moveE
	.align		8
        /*0060*/ 	.dword	_ZN40_INTERNAL_584c904e_4_k_cu_29be4c64_265454cute7productE
	.align		8
        /*0068*/ 	.dword	_ZN40_INTERNAL_584c904e_4_k_cu_29be4c64_265454cute1_E
	.align		8
        /*0070*/ 	.dword	$str$25
	.align		8
        /*0078*/ 	.dword	$str$26
	.align		8
        /*0080*/ 	.dword	$str$27
	.align		8
        /*0088*/ 	.dword	$str$28


//--------------------- .text._ZN7cutlass13device_kernelINS_4gemm6kernel13GemmUniversalIN4cute5tupleIJiiiiEEENS1_10collective13CollectiveMmaINS1_35MainloopSm100TmaUmmaWarpSpecializedILi24ELi2ELi4ENS5_IJNS4_1CILi2EEENSA_ILi1EEESC_EEEEENS5_IJNSA_ILi256EEENSA_ILi32EEENSA_ILi64EEEEEENS_12float_e4m3_tENS5_IJlSC_lEEESJ_SK_NS4_8TiledMMAINS4_8MMA_AtomIJNS4_10MMA_TraitsINS4_25SM100_MMA_F8F6F4_2x1SM_SSEJSJ_SJ_fSF_SG_NS4_17integral_constantINS4_4UMMA5MajorELSR_0EEESS_NSP_INSQ_7ScaleInELST_0EEESU_EEEEEENS4_6LayoutINS5_IJSC_SC_SC_EEENS5_IJNSA_ILi0EEESZ_SZ_EEEEENS5_IJNS4_10UnderscoreES12_S12_EEEEENS4_18SM100_TMA_2SM_LOADENS4_14ComposedLayoutINS4_7SwizzleILi2ELi4ELi3EEENS4_18smem_ptr_flag_bitsILi8EEENSX_INS5_IJNSA_ILi8EEESH_EEENS5_IJSH_SC_EEEEEEEvNS4_8identityES15_S1F_vS1G_EENS_8epilogue10collective18CollectiveEpilogueINS1I_23Sm100TmaWarpSpecializedILi1ELi1ELi32ELb0ELb0EEEJNS5_IJNSA_ILi128EEESG_SH_EEENS5_IJNSX_IS1N_SC_EENSX_ISG_SC_EEEEESJ_SK_SJ_SK_NS1I_6fusion15FusionCallbacksIS1M_NS1S_17LinearCombinationISJ_fSJ_fLNS_15FloatRoundStyleE2EEES1O_S1R_JEEENS4_5SM1004TMEM4LOAD26SM100_TMEM_LOAD_32dp32b32xENS4_13SM90_TMA_LOADENS16_INS17_ILi1ELi4ELi3EEES1A_NSX_INS5_IJS1B_SG_EEENS5_IJSG_SC_EEEEEEENS4_39AutoVectorizingCopyWithAssumedAlignmentILi128EEENS4_14SM90_TMA_STOREES27_S29_S29_EEEvvEEEEvNT_6ParamsE --------------------------
	.section	.text._ZN7cutlass13device_kernelINS_4gemm6kernel13GemmUniversalIN4cute5tupleIJiiiiEEENS1_10collective13CollectiveMmaINS1_35MainloopSm100TmaUmmaWarpSpecializedILi24ELi2ELi4ENS5_IJNS4_1CILi2EEENSA_ILi1EEESC_EEEEENS5_IJNSA_ILi256EEENSA_ILi32EEENSA_ILi64EEEEEENS_12float_e4m3_tENS5_IJlSC_lEEESJ_SK_NS4_8TiledMMAINS4_8MMA_AtomIJNS4_10MMA_TraitsINS4_25SM100_MMA_F8F6F4_2x1SM_SSEJSJ_SJ_fSF_SG_NS4_17integral_constantINS4_4UMMA5MajorELSR_0EEESS_NSP_INSQ_7ScaleInELST_0EEESU_EEEEEENS4_6LayoutINS5_IJSC_SC_SC_EEENS5_IJNSA_ILi0EEESZ_SZ_EEEEENS5_IJNS4_10UnderscoreES12_S12_EEEEENS4_18SM100_TMA_2SM_LOADENS4_14ComposedLayoutINS4_7SwizzleILi2ELi4ELi3EEENS4_18smem_ptr_flag_bitsILi8EEENSX_INS5_IJNSA_ILi8EEESH_EEENS5_IJSH_SC_EEEEEEEvNS4_8identityES15_S1F_vS1G_EENS_8epilogue10collective18CollectiveEpilogueINS1I_23Sm100TmaWarpSpecializedILi1ELi1ELi32ELb0ELb0EEEJNS5_IJNSA_ILi128EEESG_SH_EEENS5_IJNSX_IS1N_SC_EENSX_ISG_SC_EEEEESJ_SK_SJ_SK_NS1I_6fusion15FusionCallbacksIS1M_NS1S_17LinearCombinationISJ_fSJ_fLNS_15FloatRoundStyleE2EEES1O_S1R_JEEENS4_5SM1004TMEM4LOAD26SM100_TMEM_LOAD_32dp32b32xENS4_13SM90_TMA_LOADENS16_INS17_ILi1ELi4ELi3EEES1A_NSX_INS5_IJS1B_SG_EEENS5_IJSG_SC_EEEEEEENS4_39AutoVectorizingCopyWithAssumedAlignmentILi128EEENS4_14SM90_TMA_STOREES27_S29_S29_EEEvvEEEEvNT_6ParamsE,"ax",@progbits
	.align	128
.text._ZN7cutlass13device_kernelINS_4gemm6kernel13GemmUniversalIN4cute5tupleIJiiiiEEENS1_10collective13CollectiveMmaINS1_35MainloopSm100TmaUmmaWarpSpecializedILi24ELi2ELi4ENS5_IJNS4_1CILi2EEENSA_ILi1EEESC_EEEEENS5_IJNSA_ILi256EEENSA_ILi32EEENSA_ILi64EEEEEENS_12float_e4m3_tENS5_IJlSC_lEEESJ_SK_NS4_8TiledMMAINS4_8MMA_AtomIJNS4_10MMA_TraitsINS4_25SM100_MMA_F8F6F4_2x1SM_SSEJSJ_SJ_fSF_SG_NS4_17integral_constantINS4_4UMMA5MajorELSR_0EEESS_NSP_INSQ_7ScaleInELST_0EEESU_EEEEEENS4_6LayoutINS5_IJSC_SC_SC_EEENS5_IJNSA_ILi0EEESZ_SZ_EEEEENS5_IJNS4_10UnderscoreES12_S12_EEEEENS4_18SM100_TMA_2SM_LOADENS4_14ComposedLayoutINS4_7SwizzleILi2ELi4ELi3EEENS4_18smem_ptr_flag_bitsILi8EEENSX_INS5_IJNSA_ILi8EEESH_EEENS5_IJSH_SC_EEEEEEEvNS4_8identityES15_S1F_vS1G_EENS_8epilogue10collective18CollectiveEpilogueINS1I_23Sm100TmaWarpSpecializedILi1ELi1ELi32ELb0ELb0EEEJNS5_IJNSA_ILi128EEESG_SH_EEENS5_IJNSX_IS1N_SC_EENSX_ISG_SC_EEEEESJ_SK_SJ_SK_NS1I_6fusion15FusionCallbacksIS1M_NS1S_17LinearCombinationISJ_fSJ_fLNS_15FloatRoundStyleE2EEES1O_S1R_JEEENS4_5SM1004TMEM4LOAD26SM100_TMEM_LOAD_32dp32b32xENS4_13SM90_TMA_LOADENS16_INS17_ILi1ELi4ELi3EEES1A_NSX_INS5_IJS1B_SG_EEENS5_IJSG_SC_EEEEEEENS4_39AutoVectorizingCopyWithAssumedAlignmentILi128EEENS4_14SM90_TMA_STOREES27_S29_S29_EEEvvEEEEvNT_6ParamsE:
        .type           _ZN7cutlass13device_kernelINS_4gemm6kernel13GemmUniversalIN4cute5tupleIJiiiiEEENS1_10collective13CollectiveMmaINS1_35MainloopSm100TmaUmmaWarpSpecializedILi24ELi2ELi4ENS5_IJNS4_1CILi2EEENSA_ILi1EEESC_EEEEENS5_IJNSA_ILi256EEENSA_ILi32EEENSA_ILi64EEEEEENS_12float_e4m3_tENS5_IJlSC_lEEESJ_SK_NS4_8TiledMMAINS4_8MMA_AtomIJNS4_10MMA_TraitsINS4_25SM100_MMA_F8F6F4_2x1SM_SSEJSJ_SJ_fSF_SG_NS4_17integral_constantINS4_4UMMA5MajorELSR_0EEESS_NSP_INSQ_7ScaleInELST_0EEESU_EEEEEENS4_6LayoutINS5_IJSC_SC_SC_EEENS5_IJNSA_ILi0EEESZ_SZ_EEEEENS5_IJNS4_10UnderscoreES12_S12_EEEEENS4_18SM100_TMA_2SM_LOADENS4_14ComposedLayoutINS4_7SwizzleILi2ELi4ELi3EEENS4_18smem_ptr_flag_bitsILi8EEENSX_INS5_IJNSA_ILi8EEESH_EEENS5_IJSH_SC_EEEEEEEvNS4_8identityES15_S1F_vS1G_EENS_8epilogue10collective18CollectiveEpilogueINS1I_23Sm100TmaWarpSpecializedILi1ELi1ELi32ELb0ELb0EEEJNS5_IJNSA_ILi128EEESG_SH_EEENS5_IJNSX_IS1N_SC_EENSX_ISG_SC_EEEEESJ_SK_SJ_SK_NS1I_6fusion15FusionCallbacksIS1M_NS1S_17LinearCombinationISJ_fSJ_fLNS_15FloatRoundStyleE2EEES1O_S1R_JEEENS4_5SM1004TMEM4LOAD26SM100_TMEM_LOAD_32dp32b32xENS4_13SM90_TMA_LOADENS16_INS17_ILi1ELi4ELi3EEES1A_NSX_INS5_IJS1B_SG_EEENS5_IJSG_SC_EEEEEEENS4_39AutoVectorizingCopyWithAssumedAlignmentILi128EEENS4_14SM90_TMA_STOREES27_S29_S29_EEEvvEEEEvNT_6ParamsE,@function
        .size           _ZN7cutlass13device_kernelINS_4gemm6kernel13GemmUniversalIN4cute5tupleIJiiiiEEENS1_10collective13CollectiveMmaINS1_35MainloopSm100TmaUmmaWarpSpecializedILi24ELi2ELi4ENS5_IJNS4_1CILi2EEENSA_ILi1EEESC_EEEEENS5_IJNSA_ILi256EEENSA_ILi32EEENSA_ILi64EEEEEENS_12float_e4m3_tENS5_IJlSC_lEEESJ_SK_NS4_8TiledMMAINS4_8MMA_AtomIJNS4_10MMA_TraitsINS4_25SM100_MMA_F8F6F4_2x1SM_SSEJSJ_SJ_fSF_SG_NS4_17integral_constantINS4_4UMMA5MajorELSR_0EEESS_NSP_INSQ_7ScaleInELST_0EEESU_EEEEEENS4_6LayoutINS5_IJSC_SC_SC_EEENS5_IJNSA_ILi0EEESZ_SZ_EEEEENS5_IJNS4_10UnderscoreES12_S12_EEEEENS4_18SM100_TMA_2SM_LOADENS4_14ComposedLayoutINS4_7SwizzleILi2ELi4ELi3EEENS4_18smem_ptr_flag_bitsILi8EEENSX_INS5_IJNSA_ILi8EEESH_EEENS5_IJSH_SC_EEEEEEEvNS4_8identityES15_S1F_vS1G_EENS_8epilogue10collective18CollectiveEpilogueINS1I_23Sm100TmaWarpSpecializedILi1ELi1ELi32ELb0ELb0EEEJNS5_IJNSA_ILi128EEESG_SH_EEENS5_IJNSX_IS1N_SC_EENSX_ISG_SC_EEEEESJ_SK_SJ_SK_NS1I_6fusion15FusionCallbacksIS1M_NS1S_17LinearCombinationISJ_fSJ_fLNS_15FloatRoundStyleE2EEES1O_S1R_JEEENS4_5SM1004TMEM4LOAD26SM100_TMEM_LOAD_32dp32b32xENS4_13SM90_TMA_LOADENS16_INS17_ILi1ELi4ELi3EEES1A_NSX_INS5_IJS1B_SG_EEENS5_IJSG_SC_EEEEEEENS4_39AutoVectorizingCopyWithAssumedAlignmentILi128EEENS4_14SM90_TMA_STOREES27_S29_S29_EEEvvEEEEvNT_6ParamsE,(.L_x_210 - _ZN7cutlass13device_kernelINS_4gemm6kernel13GemmUniversalIN4cute5tupleIJiiiiEEENS1_10collective13CollectiveMmaINS1_35MainloopSm100TmaUmmaWarpSpecializedILi24ELi2ELi4ENS5_IJNS4_1CILi2EEENSA_ILi1EEESC_EEEEENS5_IJNSA_ILi256EEENSA_ILi32EEENSA_ILi64EEEEEENS_12float_e4m3_tENS5_IJlSC_lEEESJ_SK_NS4_8TiledMMAINS4_8MMA_AtomIJNS4_10MMA_TraitsINS4_25SM100_MMA_F8F6F4_2x1SM_SSEJSJ_SJ_fSF_SG_NS4_17integral_constantINS4_4UMMA5MajorELSR_0EEESS_NSP_INSQ_7ScaleInELST_0EEESU_EEEEEENS4_6LayoutINS5_IJSC_SC_SC_EEENS5_IJNSA_ILi0EEESZ_SZ_EEEEENS5_IJNS4_10UnderscoreES12_S12_EEEEENS4_18SM100_TMA_2SM_LOADENS4_14ComposedLayoutINS4_7SwizzleILi2ELi4ELi3EEENS4_18smem_ptr_flag_bitsILi8EEENSX_INS5_IJNSA_ILi8EEESH_EEENS5_IJSH_SC_EEEEEEEvNS4_8identityES15_S1F_vS1G_EENS_8epilogue10collective18CollectiveEpilogueINS1I_23Sm100TmaWarpSpecializedILi1ELi1ELi32ELb0ELb0EEEJNS5_IJNSA_ILi128EEESG_SH_EEENS5_IJNSX_IS1N_SC_EENSX_ISG_SC_EEEEESJ_SK_SJ_SK_NS1I_6fusion15FusionCallbacksIS1M_NS1S_17LinearCombinationISJ_fSJ_fLNS_15FloatRoundStyleE2EEES1O_S1R_JEEENS4_5SM1004TMEM4LOAD26SM100_TMEM_LOAD_32dp32b32xENS4_13SM90_TMA_LOADENS16_INS17_ILi1ELi4ELi3EEES1A_NSX_INS5_IJS1B_SG_EEENS5_IJSG_SC_EEEEEEENS4_39AutoVectorizingCopyWithAssumedAlignmentILi128EEENS4_14SM90_TMA_STOREES27_S29_S29_EEEvvEEEEvNT_6ParamsE)
        .other          _ZN7cutlass13device_kernelINS_4gemm6kernel13GemmUniversalIN4cute5tupleIJiiiiEEENS1_10collective13CollectiveMmaINS1_35MainloopSm100TmaUmmaWarpSpecializedILi24ELi2ELi4ENS5_IJNS4_1CILi2EEENSA_ILi1EEESC_EEEEENS5_IJNSA_ILi256EEENSA_ILi32EEENSA_ILi64EEEEEENS_12float_e4m3_tENS5_IJlSC_lEEESJ_SK_NS4_8TiledMMAINS4_8MMA_AtomIJNS4_10MMA_TraitsINS4_25SM100_MMA_F8F6F4_2x1SM_SSEJSJ_SJ_fSF_SG_NS4_17integral_constantINS4_4UMMA5MajorELSR_0EEESS_NSP_INSQ_7ScaleInELST_0EEESU_EEEEEENS4_6LayoutINS5_IJSC_SC_SC_EEENS5_IJNSA_ILi0EEESZ_SZ_EEEEENS5_IJNS4_10UnderscoreES12_S12_EEEEENS4_18SM100_TMA_2SM_LOADENS4_14ComposedLayoutINS4_7SwizzleILi2ELi4ELi3EEENS4_18smem_ptr_flag_bitsILi8EEENSX_INS5_IJNSA_ILi8EEESH_EEENS5_IJSH_SC_EEEEEEEvNS4_8identityES15_S1F_vS1G_EENS_8epilogue10collective18CollectiveEpilogueINS1I_23Sm100TmaWarpSpecializedILi1ELi1ELi32ELb0ELb0EEEJNS5_IJNSA_ILi128EEESG_SH_EEENS5_IJNSX_IS1N_SC_EENSX_ISG_SC_EEEEESJ_SK_SJ_SK_NS1I_6fusion15FusionCallbacksIS1M_NS1S_17LinearCombinationISJ_fSJ_fLNS_15FloatRoundStyleE2EEES1O_S1R_JEEENS4_5SM1004TMEM4LOAD26SM100_TMEM_LOAD_32dp32b32xENS4_13SM90_TMA_LOADENS16_INS17_ILi1ELi4ELi3EEES1A_NSX_INS5_IJS1B_SG_EEENS5_IJSG_SC_EEEEEEENS4_39AutoVectorizingCopyWithAssumedAlignmentILi128EEENS4_14SM90_TMA_STOREES27_S29_S29_EEEvvEEEEvNT_6ParamsE,@"STO_CUDA_ENTRY STV_DEFAULT"
_ZN7cutlass13device_kernelINS_4gemm6kernel13GemmUniversalIN4cute5tupleIJiiiiEEENS1_10collective13CollectiveMmaINS1_35MainloopSm100TmaUmmaWarpSpecializedILi24ELi2ELi4ENS5_IJNS4_1CILi2EEENSA_ILi1EEESC_EEEEENS5_IJNSA_ILi256EEENSA_ILi32EEENSA_ILi64EEEEEENS_12float_e4m3_tENS5_IJlSC_lEEESJ_SK_NS4_8TiledMMAINS4_8MMA_AtomIJNS4_10MMA_TraitsINS4_25SM100_MMA_F8F6F4_2x1SM_SSEJSJ_SJ_fSF_SG_NS4_17integral_constantINS4_4UMMA5MajorELSR_0EEESS_NSP_INSQ_7ScaleInELST_0EEESU_EEEEEENS4_6LayoutINS5_IJSC_SC_SC_EEENS5_IJNSA_ILi0EEESZ_SZ_EEEEENS5_IJNS4_10UnderscoreES12_S12_EEEEENS4_18SM100_TMA_2SM_LOADENS4_14ComposedLayoutINS4_7SwizzleILi2ELi4ELi3EEENS4_18smem_ptr_flag_bitsILi8EEENSX_INS5_IJNSA_ILi8EEESH_EEENS5_IJSH_SC_EEEEEEEvNS4_8identityES15_S1F_vS1G_EENS_8epilogue10collective18CollectiveEpilogueINS1I_23Sm100TmaWarpSpecializedILi1ELi1ELi32ELb0ELb0EEEJNS5_IJNSA_ILi128EEESG_SH_EEENS5_IJNSX_IS1N_SC_EENSX_ISG_SC_EEEEESJ_SK_SJ_SK_NS1I_6fusion15FusionCallbacksIS1M_NS1S_17LinearCombinationISJ_fSJ_fLNS_15FloatRoundStyleE2EEES1O_S1R_JEEENS4_5SM1004TMEM4LOAD26SM100_TMEM_LOAD_32dp32b32xENS4_13SM90_TMA_LOADENS16_INS17_ILi1ELi4ELi3EEES1A_NSX_INS5_IJS1B_SG_EEENS5_IJSG_SC_EEEEEEENS4_39AutoVectorizingCopyWithAssumedAlignmentILi128EEENS4_14SM90_TMA_STOREES27_S29_S29_EEEvvEEEEvNT_6ParamsE:
[----:B------:R-:W1:Y:S01]  /*0000*/  LDC R1, c[0x0][0x37c] ;  /* 0x0000df00ff017b82 */ /* 0x000e620000000800 */
[----:B------:R-:W2:Y:S01]  /*0010*/  S2R R104, SR_TID.X ;  /* 0x0000000000687919 */ /* 0x000ea20000002100 */
[----:B------:R-:W3:Y:S06]  /*0020*/  LDCU.64 UR6, c[0x0][0x890] ;  /* 0x00011200ff0677ac */ /* 0x000eec0008000a00 */
[----:B------:R-:W4:Y:S01]  /*0030*/  S2UR UR37, SR_CgaCtaId ;  /* 0x00000000002579c3 */ /* 0x000f220000008800 */
[----:B------:R-:W-:Y:S02]  /*0040*/  PRMT R95, RZ, 0x7610, R95 ;  /* 0x00007610ff5f7816 */ /* 0x000fe4000000005f */
[----:B------:R-:W-:Y:S01]  /*0050*/  ELECT P1, URZ, PT ;  /* 0x0000000000ff782f */ /* 0x000fe20003820000 */
[----:B------:R-:W1:Y:S01]  /*0060*/  LDCU.64 UR40, c[0x0][0x358] ;  /* 0x00006b00ff2877ac */ /* 0x000e620008000a00 */
[----:B---3--:R-:W-:-:S04]  /*0070*/  UISETP.NE.U32.AND UP0, UPT, UR6, URZ, UPT ;  /* 0x000000ff0600728c */ /* 0x008fc8000bf05070 */
[----:B------:R-:W-:Y:S02]  /*0080*/  UISETP.NE.AND.EX UP0, UPT, UR7, URZ, UPT, UP0 ;  /* 0x000000ff0700728c */ /* 0x000fe4000bf05300 */
[----:B----4-:R-:W-:Y:S02]  /*0090*/  ULOP3.LUT UR5, UR37, 0x1, URZ, 0xc0, !UPT ;  /* 0x0000000125057892 */ /* 0x010fe4000f8ec0ff */
[----:B------:R-:W-:Y:S01]  /*00a0*/  ULOP3.LUT UR4, UR37, 0x1, URZ, 0x3c, !UPT ;  /* 0x0000000125047892 */ /* 0x000fe2000f8e3cff */
[----:B--2---:R-:W-:-:S05]  /*00b0*/  SHF.R.U32.HI R106, RZ, 0x5, R104 ;  /* 0x00000005ff6a7819 */ /* 0x004fca0000011668 */
[----:B------:R-:W2:Y:S02]  /*00c0*/  SHFL.IDX PT, R0, R106, RZ, 0x1f ;  /* 0x00001fff6a007589 */ /* 0x000ea400000e0000 */
[----:B--2---:R-:W-:Y:S01]  /*00d0*/  R2UR UR10, R0 ;  /* 0x00000000000a72ca */ /* 0x004fe200000e0000 */
[----:B-1----:R-:W-:-:S14]  /*00e0*/  BRA.U UP0, `(.L_x_0) ;  /* 0x00000001002c7547 */ /* 0x002fdc000b800000 */
[----:B------:R-:W1:Y:S02]  /*00f0*/  LDCU.64 UR8, c[0x0][0x888] ;  /* 0x00011100ff0877ac */ /* 0x000e640008000a00 */
[----:B-1----:R-:W-:-:S04]  /*0100*/  UISETP.NE.U32.AND UP0, UPT, UR8, URZ, UPT ;  /* 0x000000ff0800728c */ /* 0x002fc8000bf05070 */
[----:B------:R-:W-:-:S09]  /*0110*/  UISETP.NE.AND.EX UP0, UPT, UR9, URZ, UPT, UP0 ;  /* 0x000000ff0900728c */ /* 0x000fd2000bf05300 */
[----:B------:R-:W-:Y:S05]  /*0120*/  BRA.U !UP0, `(.L_x_1) ;  /* 0x0000000108107547 */ /* 0x000fea000b800000 */
[----:B------:R-:W1:Y:S02]  /*0130*/  LDC.64 R2, c[0x0][0x888] ;  /* 0x00022200ff027b82 */ /* 0x000e640000000a00 */
[----:B-1----:R1:W5:Y:S01]  /*0140*/  LDG.E R49, desc[UR40][R2.64] ;  /* 0x0000002802317981 */ /* 0x002362000c1e1900 */
[----:B------:R-:W-:Y:S01]  /*0150*/  HFMA2 R95, -RZ, RZ, 0, 5.9604644775390625e-08 ;  /* 0x00000001ff5f7431 */ /* 0x000fe200000001ff */
[----:B------:R-:W-:Y:S05]  /*0160*/  BRA `(.L_x_0) ;  /* 0x00000000000c7947 */ /* 0x000fea0003800000 */
.L_x_1:
[----:B------:R-:W1:Y:S01]  /*0170*/  LDCU UR8, c[0x0][0x880] ;  /* 0x00011000ff0877ac */ /* 0x000e620008000800 */
[----:B------:R-:W-:Y:S01]  /*0180*/  HFMA2 R95, -RZ, RZ, 0, 5.9604644775390625e-08 ;  /* 0x00000001ff5f7431 */ /* 0x000fe200000001ff */
[----:B-1----:R-:W-:-:S07]  /*0190*/  MOV R49, UR8 ;  /* 0x0000000800317c02 */ /* 0x002fce0008000f00 */
.L_x_0:
[----:B------:R-:W2:Y:S02]  /*01a0*/  LDCU.64 UR8, c[0x0][0x8b0] ;  /* 0x00011600ff0877ac */ /* 0x000ea40008000a00 */
[----:B--2---:R-:W-:-:S04]  /*01b0*/  UISETP.NE.U32.AND UP0, UPT, UR8, URZ, UPT ;  /* 0x000000ff0800728c */ /* 0x004fc8000bf05070 */
[----:B------:R-:W-:-:S09]  /*01c0*/  UISETP.NE.AND.EX UP0, UPT, UR9, URZ, UPT, UP0 ;  /* 0x000000ff0900728c */ /* 0x000fd2000bf05300 */
[----:B------:R-:W-:Y:S05]  /*01d0*/  BRA.U UP0, `(.L_x_2) ;  /* 0x0000000100247547 */ /* 0x000fea000b800000 */
[----:B------:R-:W2:Y:S02]  /*01e0*/  LDCU.64 UR8, c[0x0][0x8a8] ;  /* 0x00011500ff0877ac */ /* 0x000ea40008000a00 */
[----:B--2---:R-:W-:-:S04]  /*01f0*/  UISETP.NE.U32.AND UP0, UPT, UR8, URZ, UPT ;  /* 0x000000ff0800728c */ /* 0x004fc8000bf05070 */
[----:B------:R-:W-:-:S09]  /*0200*/  UISETP.NE.AND.EX UP0, UPT, UR9, URZ, UPT, UP0 ;  /* 0x000000ff0900728c */ /* 0x000fd2000bf05300 */
[----:B------:R-:W-:Y:S05]  /*0210*/  BRA.U !UP0, `(.L_x_3) ;  /* 0x00000001080c7547 */ /* 0x000fea000b800000 */
[----:B------:R-:W2:Y:S02]  /*0220*/  LDC.64 R46, c[0x0][0x8a8] ;  /* 0x00022a00ff2e7b82 */ /* 0x000ea40000000a00 */
[----:B--2---:R2:W5:Y:S01]  /*0230*/  LDG.E R46, desc[UR40][R46.64] ;  /* 0x000000282e2e7981 */ /* 0x004562000c1e1900 */
[----:B------:R-:W-:Y:S05]  /*0240*/  BRA `(.L_x_2) ;  /* 0x0000000000087947 */ /* 0x000fea0003800000 */
.L_x_3:
[----:B------:R-:W2:Y:S02]  /*0250*/  LDCU UR8, c[0x0][0x8a0] ;  /* 0x00011400ff0877ac */ /* 0x000ea40008000800 */
[----:B--2---:R-:W-:Y:S02]  /*0260*/  MOV R46, UR8 ;  /* 0x00000008002e7c02 */ /* 0x004fe40008000f00 */
.L_x_2:
[----:B------:R-:W-:Y:S01]  /*0270*/  IMAD.U32 R0, RZ, RZ, UR10 ;  /* 0x0000000aff007e24 */ /* 0x000fe2000f8e00ff */
[----:B------:R-:W-:Y:S04]  /*0280*/  BSSY.RECONVERGENT B0, `(.L_x_4) ;  /* 0x000000c000007945 */ /* 0x000fe80003800200 */
[C---:B------:R-:W-:Y:S02]  /*0290*/  ISETP.NE.OR P2, PT, R0.reuse, 0x1, !P1 ;  /* 0x000000010000780c */ /* 0x040fe40004f45670 */
[----:B------:R-:W-:-:S11]  /*02a0*/  ISETP.NE.OR P0, PT, R0, 0x3, !P1 ;  /* 0x000000030000780c */ /* 0x000fd60004f05670 */
[----:B------:R-:W-:Y:S05]  /*02b0*/  @P2 BRA `(.L_x_5) ;  /* 0x0000000000202947 */ /* 0x000fea0003800000 */
[----:B------:R-:W3:Y:S02]  /*02c0*/  LDCU.64 UR8, c[0x0][0x348] ;  /* 0x00006900ff0877ac */ /* 0x000ee40008000a00 */
[----:B---3--:R-:W-:Y:S02]  /*02d0*/  UIADD3 UR12, UP1, UPT, UR8, 0x80, URZ ;  /* 0x00000080080c7890 */ /* 0x008fe4000ff3e0ff */
[----:B------:R-:W-:Y:S02]  /*02e0*/  UIADD3 UR8, UP0, UPT, UR8, 0x180, URZ ;  /* 0x0000018008087890 */ /* 0x000fe4000ff1e0ff */
[----:B------:R-:W-:Y:S02]  /*02f0*/  UIADD3.X UR13, UPT, UPT, URZ, UR9, URZ, UP1, !UPT ;  /* 0x00000009ff0d7290 */ /* 0x000fe40008ffe4ff */
[----:B------:R-:W-:-:S07]  /*0300*/  UIADD3.X UR9, UPT, UPT, URZ, UR9, URZ, UP0, !UPT ;  /* 0x00000009ff097290 */ /* 0x000fce00087fe4ff */
[----:B------:R3:W-:Y:S02]  /*0310*/  UTMACCTL.PF [UR12] ;  /* 0x000000000c0079b9 */ /* 0x0007e40008040000 */
[----:B------:R3:W-:Y:S02]  /*0320*/  UTMACCTL.PF [UR8] ;  /* 0x00000000080079b9 */ /* 0x0007e40008040000 */
[----:B---3--:R-:W-:Y:S01]  /*0330*/  NOP ;  /* 0x0000000000007918 */ /* 0x008fe20000000000 */
.L_x_5:
[----:B------:R-:W-:Y:S05]  /*0340*/  BSYNC.RECONVERGENT B0 ;  /* 0x0000000000007941 */ /* 0x000fea0003800200 */
.L_x_4:
[----:B------:R-:W-:Y:S04]  /*0350*/  BSSY.RECONVERGENT B0, `(.L_x_6) ;  /* 0x000000a000007945 */ /* 0x000fe80003800200 */
        /* <DEDUP_REMOVED lines=9> */
.L_x_7:
[----:B------:R-:W-:Y:S05]  /*03f0*/  BSYNC.RECONVERGENT B0 ;  /* 0x0000000000007941 */ /* 0x000fea0003800200 */
.L_x_6:
[----:B------:R-:W3:Y:S01]  /*0400*/  LDCU.64 UR8, c[0x0][0x888] ;  /* 0x00011100ff0877ac */ /* 0x000ee20008000a00 */
[----:B------:R-:W-:Y:S02]  /*0410*/  UISETP.EQ.U32.AND UP1, UPT, UR6, URZ, UPT ;  /* 0x000000ff0600728c */ /* 0x000fe4000bf22070 */
[----:B------:R-:W-:Y:S02]  /*0420*/  UPLOP3.LUT UP5, UPT, UPT, UPT, UPT, 0x80, 0x8 ;  /* 0x000000000008789c */ /* 0x000fe40003faf070 */
[----:B---3--:R-:W-:-:S04]  /*0430*/  UISETP.NE.U32.AND UP0, UPT, UR8, URZ, UPT ;  /* 0x000000ff0800728c */ /* 0x008fc8000bf05070 */
[----:B------:R-:W-:-:S04]  /*0440*/  UISETP.NE.AND.EX UP0, UPT, UR9, URZ, UPT, UP0 ;  /* 0x000000ff0900728c */ /* 0x000fc8000bf05300 */
[----:B------:R-:W-:-:S04]  /*0450*/  UISETP.EQ.OR.EX UP2, UPT, UR7, URZ, !UP0, UP1 ;  /* 0x000000ff0700728c */ /* 0x000fc8000c742710 */
[----:B------:R-:W-:-:S05]  /*0460*/  UP2UR UR44, UPR, URZ, 0x4 ;  /* 0x00000004ff2c7883 */ /* 0x000fca0008000000 */
[----:B------:R-:W-:Y:S07]  /*0470*/  BRA.U !UP2, `(.L_x_8) ;  /* 0x000000010a207547 */ /* 0x000fee000b800000 */
[----:B------:R-:W-:Y:S01]  /*0480*/  UISETP.NE.U32.AND UP2, UPT, UR6, URZ, UPT ;  /* 0x000000ff0600728c */ /* 0x000fe2000bf45070 */
[----:B-----5:R-:W-:Y:S01]  /*0490*/  FSETP.NEU.AND P0, PT, R49, RZ, PT ;  /* 0x000000ff3100720b */ /* 0x020fe20003f0d000 */
[----:B------:R-:W-:Y:S02]  /*04a0*/  USEL UR6, URZ, 0xffffffff, UP0 ;  /* 0xffffffffff067887 */ /* 0x000fe40008000000 */
[----:B------:R-:W-:-:S10]  /*04b0*/  UISETP.NE.AND.EX UP2, UPT, UR7, URZ, UPT, UP2 ;  /* 0x000000ff0700728c */ /* 0x000fd4000bf45320 */
[----:B------:R-:W-:Y:S01]  /*04c0*/  VOTEU.ANY UP1, P0 ;  /* 0x0000000000ff7886 */ /* 0x000fe20000020100 */
[----:B------:R-:W-:-:S04]  /*04d0*/  @!UP2 USEL UR6, URZ, 0xffffffff, UP1 ;  /* 0xffffffffff06a887 */ /* 0x000fc80008800000 */
[----:B------:R-:W-:-:S04]  /*04e0*/  ULOP3.LUT UR6, UR6, 0x1, URZ, 0xc0, !UPT ;  /* 0x0000000106067892 */ /* 0x000fc8000f8ec0ff */
[----:B------:R-:W-:-:S11]  /*04f0*/  UISETP.NE.U32.AND UP5, UPT, UR6, 0x1, UPT ;  /* 0x000000010600788c */ /* 0x000fd6000bfa5070 */
.L_x_8:
[----:B------:R-:W3:Y:S01]  /*0500*/  SHFL.IDX PT, R0, R106, RZ, 0x1f ;  /* 0x00001fff6a007589 */ /* 0x000ee200000e0000 */
[----:B------:R-:W-:-:S04]  /*0510*/  UISETP.NE.AND UP1, UPT, UR10, 0x2, UPT ;  /* 0x000000020a00788c */ /* 0x000fc8000bf25270 */
[----:B------:R-:W-:Y:S02]  /*0520*/  UISETP.EQ.AND UP2, UPT, UR5, URZ, !UP1 ;  /* 0x000000ff0500728c */ /* 0x000fe4000cf42270 */
[----:B------:R-:W-:-:S04]  /*0530*/  USEL UR7, URZ, 0x1, UP1 ;  /* 0x00000001ff077887 */ /* 0x000fc80008800000 */
[----:B------:R-:W-:Y:S02]  /*0540*/  PLOP3.LUT P5, PT, P1, PT, UP2, 0x80, 0x8 ;  /* 0x000000000008781c */ /* 0x000fe40000faf028 */
[----:B---3--:R-:W-:-:S13]  /*0550*/  ISETP.NE.AND P0, PT, R0, RZ, PT ;  /* 0x000000ff0000720c */ /* 0x008fda0003f05270 */
[----:B------:R-:W-:Y:S05]  /*0560*/  @P0 BRA `(.L_x_9) ;  /* 0x0000000000f00947 */ /* 0x000fea0003800000 */
[----:B------:R-:W-:Y:S01]  /*0570*/  ELECT P0, URZ, PT ;  /* 0x0000000000ff782f */ /* 0x000fe20003800000 */
[----:B------:R-:W-:-:S12]  /*0580*/  BSSY.RECONVERGENT B0, `(.L_x_9) ;  /* 0x000003a000007945 */ /* 0x000fd80003800200 */
[----:B------:R-:W-:Y:S05]  /*0590*/  @!P0 BRA `(.L_x_10) ;  /* 0x0000000000e08947 */ /* 0x000fea0003800000 */
[----:B------:R-:W-:Y:S01]  /*05a0*/  UMOV UR8, 0x400 ;  /* 0x0000040000087882 */ /* 0x000fe20000000000 */
[----:B------:R-:W-:Y:S01]  /*05b0*/  UMOV UR6, 0x1 ;  /* 0x0000000100067882 */ /* 0x000fe20000000000 */
[----:B------:R-:W-:Y:S02]  /*05c0*/  ULEA UR8, UR37, UR8, 0x18 ;  /* 0x0000000825087291 */ /* 0x000fe4000f8ec0ff */
[----:B------:R-:W-:-:S04]  /*05d0*/  UIADD3 UR12, UPT, UPT, -UR6, 0x100000, URZ ;  /* 0x00100000060c7890 */ /* 0x000fc8000fffe1ff */
[----:B------:R-:W-:Y:S02]  /*05e0*/  USHF.L.U32 UR13, UR12, 0xb, URZ ;  /* 0x0000000b0c0d7899 */ /* 0x000fe400080006ff */
[----:B------:R-:W-:Y:S01]  /*05f0*/  USHF.L.U32 UR12, UR12, 0x1, URZ ;  /* 0x000000010c0c7899 */ /* 0x000fe200080006ff */
[----:B------:R-:W3:Y:S11]  /*0600*/  FENCE.VIEW.ASYNC.S ;  /* 0x00000000000073c6 */ /* 0x000ef60000000000 */
[----:B---3--:R3:W4:Y:S01]  /*0610*/  SYNCS.EXCH.64 URZ, [UR8], UR12 ;  /* 0x0000000c08ff75b2 */ /* 0x0087220008000100 */
[----:B------:R3:W1:Y:S01]  /*0620*/  SYNCS.EXCH.64 URZ, [UR8+0xc0], UR12 ;  /* 0x0000c00c08ff75b2 */ /* 0x0006620008000100 */
        /* <DEDUP_REMOVED lines=45> */
[----:B------:R3:W1:Y:S02]  /*0900*/  SYNCS.EXCH.64 URZ, [UR8+0x178], UR12 ;  /* 0x0001780c08ff75b2 */ /* 0x0006640008000100 */
[----:B---34-:R-:W-:Y:S01]  /*0910*/  NOP ;  /* 0x0000000000007918 */ /* 0x018fe20000000000 */
.L_x_10:
[----:B------:R-:W-:Y:S05]  /*0920*/  BSYNC.RECONVERGENT B0 ;  /* 0x0000000000007941 */ /* 0x000fea0003800200 */
.L_x_9:
[----:B------:R-:W3:Y:S01]  /*0930*/  SHFL.IDX PT, R0, R106, RZ, 0x1f ;  /* 0x00001fff6a007589 */ /* 0x000ee200000e0000 */
[----:B------:R-:W-:Y:S01]  /*0940*/  NOP ;  /* 0x0000000000007918 */ /* 0x000fe20000000000 */
[----:B---3--:R-:W-:-:S13]  /*0950*/  ISETP.NE.AND P0, PT, R0, 0x1, PT ;  /* 0x000000010000780c */ /* 0x008fda0003f05270 */
[----:B------:R-:W-:Y:S05]  /*0960*/  @P0 BRA `(.L_x_11) ;  /* 0x00000000003c0947 */ /* 0x000fea0003800000 */
[----:B------:R-:W-:Y:S01]  /*0970*/  UMOV UR9, 0x400 ;  /* 0x0000040000097882 */ /* 0x000fe20000000000 */
[----:B------:R-:W-:Y:S01]  /*0980*/  UMOV UR8, 0x20 ;  /* 0x0000002000087882 */ /* 0x000fe20000000000 */
[----:B------:R-:W-:Y:S01]  /*0990*/  UMOV UR6, 0x80 ;  /* 0x0000008000067882 */ /* 0x000fe20000000000 */
[----:B------:R-:W-:Y:S02]  /*09a0*/  ULEA UR9, UR37, UR9, 0x18 ;  /* 0x0000000925097291 */ /* 0x000fe4000f8ec0ff */
[----:B------:R-:W-:-:S04]  /*09b0*/  UIADD3 UR12, UPT, UPT, -UR8, 0x100000, URZ ;  /* 0x00100000080c7890 */ /* 0x000fc8000fffe1ff */
[----:B------:R-:W-:Y:S02]  /*09c0*/  USHF.L.U32 UR13, UR12, 0xb, URZ ;  /* 0x0000000b0c0d7899 */ /* 0x000fe400080006ff */
[----:B------:R-:W-:Y:S02]  /*09d0*/  USHF.L.U32 UR12, UR12, 0x1, URZ ;  /* 0x000000010c0c7899 */ /* 0x000fe400080006ff */
[----:B------:R-:W-:-:S04]  /*09e0*/  UIADD3 UR14, UPT, UPT, -UR6, 0x100000, URZ ;  /* 0x00100000060e7890 */ /* 0x000fc8000fffe1ff */
[----:B------:R-:W-:Y:S02]  /*09f0*/  USHF.L.U32 UR15, UR14, 0xb, URZ ;  /* 0x0000000b0e0f7899 */ /* 0x000fe400080006ff */
[----:B------:R-:W-:Y:S01]  /*0a00*/  USHF.L.U32 UR14, UR14, 0x1, URZ ;  /* 0x000000010e0e7899 */ /* 0x000fe200080006ff */
[----:B------:R-:W-:Y:S01]  /*0a10*/  ELECT P0, URZ, PT ;  /* 0x0000000000ff782f */ /* 0x000fe20003800000 */
[----:B------:R-:W3:Y:S02]  /*0a20*/  FENCE.VIEW.ASYNC.S ;  /* 0x00000000000073c6 */ /* 0x000ee40000000000 */
[----:B---3--:R3:W4:Y:S08]  /*0a30*/  SYNCS.EXCH.64 URZ, [UR9+0x180], UR12 ;  /* 0x0001800c09ff75b2 */ /* 0x0087300008000100 */
[----:B------:R3:W1:Y:S01]  /*0a40*/  SYNCS.EXCH.64 URZ, [UR9+0x188], UR14 ;  /* 0x0001880e09ff75b2 */ /* 0x0006620008000100 */
[----:B------:R-:W-:Y:S01]  /*0a50*/  NOP ;  /* 0x0000000000007918 */ /* 0x000fe20000000000 */
.L_x_11:
[----:B------:R-:W2:Y:S01]  /*0a60*/  SHFL.IDX PT, R0, R106, RZ, 0x1f ;  /* 0x00001fff6a007589 */ /* 0x000ea200000e0000 */
[----:B------:R-:W-:Y:S01]  /*0a70*/  NOP ;  /* 0x0000000000007918 */ /* 0x000fe20000000000 */
[----:B--2---:R-:W-:-:S13]  /*0a80*/  ISETP.NE.AND P0, PT, R0, 0x3, PT ;  /* 0x000000030000780c */ /* 0x004fda0003f05270 */
[----:B------:R-:W-:Y:S05]  /*0a90*/  @P0 BRA `(.L_x_12) ;  /* 0x00000000002c0947 */ /* 0x000fea0003800000 */
[----:B------:R-:W-:Y:S01]  /*0aa0*/  UMOV UR8, 0x400 ;  /* 0x0000040000087882 */ /* 0x000fe20000000000 */
[----:B------:R-:W-:Y:S01]  /*0ab0*/  UMOV UR6, 0x20 ;  /* 0x0000002000067882 */ /* 0x000fe20000000000 */
[----:B------:R-:W-:Y:S02]  /*0ac0*/  ULEA UR8, UR37, UR8, 0x18 ;  /* 0x0000000825087291 */ /* 0x000fe4000f8ec0ff */
[----:B---3--:R-:W-:-:S04]  /*0ad0*/  UIADD3 UR12, UPT, UPT, -UR6, 0x100000, URZ ;  /* 0x00100000060c7890 */ /* 0x008fc8000fffe1ff */
[----:B------:R-:W-:Y:S02]  /*0ae0*/  USHF.L.U32 UR13, UR12, 0xb, URZ ;  /* 0x0000000b0c0d7899 */ /* 0x000fe400080006ff */
[----:B------:R-:W-:Y:S01]  /*0af0*/  USHF.L.U32 UR12, UR12, 0x1, URZ ;  /* 0x000000010c0c7899 */ /* 0x000fe200080006ff */
[----:B------:R-:W-:Y:S01]  /*0b00*/  ELECT P0, URZ, PT ;  /* 0x0000000000ff782f */ /* 0x000fe20003800000 */
[----:B------:R-:W2:Y:S10]  /*0b10*/  FENCE.VIEW.ASYNC.S ;  /* 0x00000000000073c6 */ /* 0x000eb40000000000 */
[----:B--2---:R2:W3:Y:S01]  /*0b20*/  SYNCS.EXCH.64 URZ, [UR8+0x190], UR12 ;  /* 0x0001900c08ff75b2 */ /* 0x0044e20008000100 */
[----:B------:R2:W1:Y:S01]  /*0b30*/  SYNCS.EXCH.64 URZ, [UR8+0x198], UR12 ;  /* 0x0001980c08ff75b2 */ /* 0x0004620008000100 */
[----:B------:R-:W-:Y:S01]  /*0b40*/  NOP ;  /* 0x0000000000007918 */ /* 0x000fe20000000000 */
.L_x_12:
[----:B------:R-:W4:Y:S01]  /*0b50*/  SHFL.IDX PT, R0, R106, RZ, 0x1f ;  /* 0x00001fff6a007589 */ /* 0x000f2200000e0000 */
[----:B------:R-:W-:Y:S01]  /*0b60*/  NOP ;  /* 0x0000000000007918 */ /* 0x000fe20000000000 */
[----:B----4-:R-:W-:-:S13]  /*0b70*/  ISETP.NE.AND P0, PT, R0, 0x4, PT ;  /* 0x000000040000780c */ /* 0x010fda0003f05270 */
[----:B------:R-:W-:Y:S05]  /*0b80*/  @P0 BRA `(.L_x_13) ;  /* 0x0000000000480947 */ /* 0x000fea0003800000 */
[----:B---3--:R-:W-:Y:S01]  /*0b90*/  UMOV UR9, 0x1e0 ;  /* 0x000001e000097882 */ /* 0x008fe20000000000 */
[----:B--2---:R-:W-:Y:S01]  /*0ba0*/  UMOV UR8, 0x400 ;  /* 0x0000040000087882 */ /* 0x004fe20000000000 */
[----:B------:R-:W-:Y:S01]  /*0bb0*/  USEL UR9, UR9, 0x1a0, UP5 ;  /* 0x000001a009097887 */ /* 0x000fe2000a800000 */
        /* <DEDUP_REMOVED lines=9> */
[----:B------:R-:W2:Y:S02]  /*0c50*/  FENCE.VIEW.ASYNC.S ;  /* 0x00000000000073c6 */ /* 0x000ea40000000000 */
[----:B--2---:R4:W2:Y:S08]  /*0c60*/  SYNCS.EXCH.64 URZ, [UR8+0x1a0], UR12 ;  /* 0x0001a00c08ff75b2 */ /* 0x0048b00008000100 */
[----:B------:R4:W3:Y:S01]  /*0c70*/  SYNCS.EXCH.64 URZ, [UR8+0x1b0], UR14 ;  /* 0x0001b00e08ff75b2 */ /* 0x0008e20008000100 */
[----:B------:R4:W1:Y:S01]  /*0c80*/  SYNCS.EXCH.64 URZ, [UR8+0x1a8], UR12 ;  /* 0x0001a80c08ff75b2 */ /* 0x0008620008000100 */
[----:B------:R4:W1:Y:S02]  /*0c90*/  SYNCS.EXCH.64 URZ, [UR8+0x1b8], UR14 ;  /* 0x0001b80e08ff75b2 */ /* 0x0008640008000100 */
[----:B----4-:R-:W-:Y:S01]  /*0ca0*/  NOP ;  /* 0x0000000000007918 */ /* 0x010fe20000000000 */
.L_x_13:
[----:B------:R-:W4:Y:S01]  /*0cb0*/  SHFL.IDX PT, R0, R106, RZ, 0x1f ;  /* 0x00001fff6a007589 */ /* 0x000f2200000e0000 */
[----:B------:R-:W-:Y:S01]  /*0cc0*/  NOP ;  /* 0x0000000000007918 */ /* 0x000fe20000000000 */
[----:B----4-:R-:W-:-:S13]  /*0cd0*/  ISETP.NE.AND P0, PT, R0, 0x5, PT ;  /* 0x000000050000780c */ /* 0x010fda0003f05270 */
[----:B------:R-:W-:Y:S05]  /*0ce0*/  @P0 BRA `(.L_x_14) ;  /* 0x0000000000540947 */ /* 0x000fea0003800000 */
[----:B---3--:R-:W-:Y:S01]  /*0cf0*/  UMOV UR9, 0x400 ;  /* 0x0000040000097882 */ /* 0x008fe20000000000 */
[----:B--2---:R-:W-:Y:S01]  /*0d00*/  UMOV UR8, 0x1 ;  /* 0x0000000100087882 */ /* 0x004fe20000000000 */
        /* <DEDUP_REMOVED lines=13> */
[----:B------:R4:W1:Y:S01]  /*0de0*/  SYNCS.EXCH.64 URZ, [UR9+0x1e8], UR14 ;  /* 0x0001e80e09ff75b2 */ /* 0x0008620008000100 */
[----:B------:R4:W1:Y:S01]  /*0df0*/  SYNCS.EXCH.64 URZ, [UR9+0x1d0], UR12 ;  /* 0x0001d00c09ff75b2 */ /* 0x0008620008000100 */
[----:B------:R4:W1:Y:S01]  /*0e00*/  SYNCS.EXCH.64 URZ, [UR9+0x1f0], UR14 ;  /* 0x0001f00e09ff75b2 */ /* 0x0008620008000100 */
[----:B------:R4:W1:Y:S01]  /*0e10*/  SYNCS.EXCH.64 URZ, [UR9+0x1d8], UR12 ;  /* 0x0001d80c09ff75b2 */ /* 0x0008620008000100 */
[----:B------:R4:W1:Y:S02]  /*0e20*/  SYNCS.EXCH.64 URZ, [UR9+0x1f8], UR14 ;  /* 0x0001f80e09ff75b2 */ /* 0x0008640008000100 */
[----:B----4-:R-:W-:Y:S01]  /*0e30*/  NOP ;  /* 0x0000000000007918 */ /* 0x010fe20000000000 */
.L_x_14:
[----:B------:R-:W4:Y:S01]  /*0e40*/  SHFL.IDX PT, R0, R106, RZ, 0x1f ;  /* 0x00001fff6a007589 */ /* 0x000f2200000e0000 */
[----:B------:R-:W-:Y:S01]  /*0e50*/  ISETP.NE.OR P1, PT, RZ, UR10, !P1 ;  /* 0x0000000aff007c0c */ /* 0x000fe2000cf25670 */
[----:B------:R-:W-:Y:S01]  /*0e60*/  NOP ;  /* 0x0000000000007918 */ /* 0x000fe20000000000 */
[----:B----4-:R-:W-:-:S13]  /*0e70*/  ISETP.NE.AND P0, PT, R0, 0x3, PT ;  /* 0x000000030000780c */ /* 0x010fda0003f05270 */
[----:B------:R-:W-:Y:S05]  /*0e80*/  @P0 BRA `(.L_x_15) ;  /* 0x0000000000340947 */ /* 0x000fea0003800000 */
[----:B--2---:R-:W-:Y:S01]  /*0e90*/  UMOV UR8, 0x400 ;  /* 0x0000040000087882 */ /* 0x004fe20000000000 */
[----:B------:R-:W-:Y:S01]  /*0ea0*/  UMOV UR6, 0x20 ;  /* 0x0000002000067882 */ /* 0x000fe20000000000 */
[----:B------:R-:W-:Y:S02]  /*0eb0*/  ULEA UR8, UR37, UR8, 0x18 ;  /* 0x0000000825087291 */ /* 0x000fe4000f8ec0ff */
[----:B---3--:R-:W-:-:S04]  /*0ec0*/  UIADD3 UR12, UPT, UPT, -UR6, 0x100000, URZ ;  /* 0x00100000060c7890 */ /* 0x008fc8000fffe1ff */
[----:B------:R-:W-:Y:S02]  /*0ed0*/  USHF.L.U32 UR13, UR12, 0xb, URZ ;  /* 0x0000000b0c0d7899 */ /* 0x000fe400080006ff */
[----:B------:R-:W-:Y:S01]  /*0ee0*/  USHF.L.U32 UR12, UR12, 0x1, URZ ;  /* 0x000000010c0c7899 */ /* 0x000fe200080006ff */
[----:B------:R-:W-:Y:S01]  /*0ef0*/  ELECT P0, URZ, PT ;  /* 0x0000000000ff782f */ /* 0x000fe20003800000 */
[----:B------:R-:W2:Y:S10]  /*0f00*/  FENCE.VIEW.ASYNC.S ;  /* 0x00000000000073c6 */ /* 0x000eb40000000000 */
[----:B--2---:R4:W2:Y:S01]  /*0f10*/  SYNCS.EXCH.64 URZ, [UR8+0x200], UR12 ;  /* 0x0002000c08ff75b2 */ /* 0x0048a20008000100 */
[----:B------:R4:W3:Y:S01]  /*0f20*/  SYNCS.EXCH.64 URZ, [UR8+0x210], UR12 ;  /* 0x0002100c08ff75b2 */ /* 0x0008e20008000100 */
[----:B------:R4:W1:Y:S01]  /*0f30*/  SYNCS.EXCH.64 URZ, [UR8+0x208], UR12 ;  /* 0x0002080c08ff75b2 */ /* 0x0008620008000100 */
[----:B------:R4:W1:Y:S02]  /*0f40*/  SYNCS.EXCH.64 URZ, [UR8+0x218], UR12 ;  /* 0x0002180c08ff75b2 */ /* 0x0008640008000100 */
[----:B----4-:R-:W-:Y:S01]  /*0f50*/  NOP ;  /* 0x0000000000007918 */ /* 0x010fe20000000000 */
.L_x_15:
[----:B------:R-:W-:Y:S01]  /*0f60*/  VOTEU.ALL UP1, P1 ;  /* 0x0000000000ff7886 */ /* 0x000fe20000820000 */
[----:B--2---:R-:W2:Y:S01]  /*0f70*/  LDCU UR8, c[0x0][0x36c] ;  /* 0x00006d80ff0877ac */ /* 0x004ea20008000800 */
[----:B------:R-:W-:Y:S01]  /*0f80*/  NOP ;  /* 0x0000000000007918 */ /* 0x000fe20000000000 */
[----:B------:R-:W-:Y:S01]  /*0f90*/  LOP3.LUT R10, R104, 0x1f, RZ, 0xc0, !PT ;  /* 0x0000001f680a7812 */ /* 0x000fe200078ec0ff */
[----:B---3--:R-:W-:Y:S01]  /*0fa0*/  UMOV UR12, 0x20 ;  /* 0x00000020000c7882 */ /* 0x008fe20000000000 */
[----:B------:R-:W-:Y:S01]  /*0fb0*/  @!UP1 UMOV UR6, 0x400 ;  /* 0x0000040000069882 */ /* 0x000fe20000000000 */
[----:B------:R-:W-:-:S04]  /*0fc0*/  @!UP1 UIADD3 UR12, UPT, UPT, -UR12, 0x100000, URZ ;  /* 0x001000000c0c9890 */ /* 0x000fc8000fffe1ff */
[----:B------:R-:W-:Y:S02]  /*0fd0*/  @!UP1 USHF.L.U32 UR13, UR12, 0xb, URZ ;  /* 0x0000000b0c0d9899 */ /* 0x000fe400080006ff */
[----:B------:R-:W-:Y:S02]  /*0fe0*/  @!UP1 USHF.L.U32 UR12, UR12, 0x1, URZ ;  /* 0x000000010c0c9899 */ /* 0x000fe400080006ff */
[----:B------:R-:W-:Y:S01]  /*0ff0*/  @!UP1 ULEA UR6, UR37, UR6, 0x18 ;  /* 0x0000000625069291 */ /* 0x000fe2000f8ec0ff */
[----:B------:R-:W-:Y:S01]  /*1000*/  VOTEU.ALL UP1, P1 ;  /* 0x0000000000ff7886 */ /* 0x000fe20000820000 */
[----:B------:R-:W-:Y:S01]  /*1010*/  UISETP.NE.AND UP4, UPT, UR10, URZ, UPT ;  /* 0x000000ff0a00728c */ /* 0x000fe2000bf85270 */
[----:B------:R-:W3:Y:S09]  /*1020*/  FENCE.VIEW.ASYNC.S ;  /* 0x00000000000073c6 */ /* 0x000ef20000000000 */
[----:B---3--:R3:W4:Y:S01]  /*1030*/  @!UP1 SYNCS.EXCH.64 URZ, [UR6+0x220], UR12 ;  /* 0x0002200c06ff95b2 */ /* 0x0087220008000100 */
[----:B--2---:R-:W-:-:S09]  /*1040*/  UISETP.EQ.U32.AND UP1, UPT, UR8, 0x1, UPT ;  /* 0x000000010800788c */ /* 0x004fd2000bf22070 */
[----:B------:R-:W-:Y:S05]  /*1050*/  BRA.U !UP1, `(.L_x_16) ;  /* 0x0000000109087547 */ /* 0x000fea000b800000 */
[----:B-1--4-:R-:W-:Y:S01]  /*1060*/  UCGABAR_ARV ;  /* 0x00000000000079c7 */ /* 0x012fe20008000000 */
[----:B------:R-:W-:Y:S05]  /*1070*/  BRA `(.L_x_17) ;  /* 0x0000000000047947 */ /* 0x000fea0003800000 */
.L_x_16:
[----:B-1--4-:R-:W-:Y:S01]  /*1080*/  NOP ;  /* 0x0000000000007918 */ /* 0x012fe20000000000 */
.L_x_17:
[----:B------:R-:W1:Y:S01]  /*1090*/  S2R R94, SR_CTAID.Y ;  /* 0x00000000005e7919 */ /* 0x000e620000002600 */
[----:B------:R-:W-:-:S05]  /*10a0*/  CS2R.32 R93, SR_CgaSize ;  /* 0x00000000005d7805 */ /* 0x000fca0000008a00 */
[----:B------:R-:W-:-:S05]  /*10b0*/  IMAD R93, R93, -0xa0, RZ ;  /* 0xffffff605d5d7824 */ /* 0x000fca00078e02ff */
[----:B---3--:R-:W-:-:S14]  /*10c0*/  R2UR UR6, R93 ;  /* 0x000000005d0672ca */ /* 0x008fdc00000e0000 */
[----:B------:R-:W2:Y:S01]  /*10d0*/  LDCU UR6, c[0x0][UR6+0x2b4] ;  /* 0x00005680060677ac */ /* 0x000ea20008000800 */
[----:B------:R-:W-:-:S05]  /*10e0*/  CS2R.32 R0, SR_CgaSize ;  /* 0x0000000000007805 */ /* 0x000fca0000008a00 */
[----:B------:R-:W-:-:S06]  /*10f0*/  IMAD R0, R0, -0xa0, RZ ;  /* 0xffffff6000007824 */ /* 0x000fcc00078e02ff */
[----:B------:R-:W3:Y:S01]  /*1100*/  LDC R0, c[0x0][R0+0x2a4] ;  /* 0x0000a90000007b82 */ /* 0x000ee20000000800 */
[----:B------:R-:W-:Y:S01]  /*1110*/  PRMT R8, RZ, 0x7610, R8 ;  /* 0x00007610ff087816 */ /* 0x000fe20000000008 */
[----:B------:R-:W4:Y:S01]  /*1120*/  S2R R11, SR_CTAID.X ;  /* 0x00000000000b7919 */ /* 0x000f220000002500 */
[----:B------:R-:W-:-:S05]  /*1130*/  CS2R.32 R93, SR_CgaSize ;  /* 0x00000000005d7805 */ /* 0x000fca0000008a00 */
[----:B------:R-:W-:-:S05]  /*1140*/  IMAD R93, R93, -0xa0, RZ ;  /* 0xffffff605d5d7824 */ /* 0x000fca00078e02ff */
[----:B------:R-:W-:-:S14]  /*1150*/  R2UR UR8, R93 ;  /* 0x000000005d0872ca */ /* 0x000fdc00000e0000 */
[----:B------:R-:W3:Y:S01]  /*1160*/  LDCU UR8, c[0x0][UR8+0x2b0] ;  /* 0x00005600080877ac */ /* 0x000ee20008000800 */
[----:B------:R-:W-:Y:S01]  /*1170*/  UISETP.NE.AND UP2, UPT, UR10, 0x2, UPT ;  /* 0x000000020a00788c */ /* 0x000fe2000bf45270 */
[----:B------:R-:W2:Y:S01]  /*1180*/  LDC R9, c[0x0][0xb24] ;  /* 0x0002c900ff097b82 */ /* 0x000ea20000000800 */
[----:B------:R-:W-:-:S05]  /*1190*/  CS2R.32 R2, SR_CgaSize ;  /* 0x0000000000027805 */ /* 0x000fca0000008a00 */
[----:B------:R-:W-:-:S06]  /*11a0*/  IMAD R2, R2, -0xa0, RZ ;  /* 0xffffff6002027824 */ /* 0x000fcc00078e02ff */
[----:B------:R-:W3:Y:S08]  /*11b0*/  LDC R2, c[0x0][R2+0x2a0] ;  /* 0x0000a80002027b82 */ /* 0x000ef00000000800 */
[----:B------:R-:W3:Y:S01]  /*11c0*/  LDC R40, c[0x0][0xb24] ;  /* 0x0002c900ff287b82 */ /* 0x000ee20000000800 */
[----:B-1----:R-:W-:-:S07]  /*11d0*/  I2FP.F32.U32 R3, R94 ;  /* 0x0000005e00037245 */ /* 0x002fce0000201000 */
[----:B------:R-:W1:Y:S01]  /*11e0*/  S2UR UR36, SR_CTAID.Z ;  /* 0x00000000002479c3 */ /* 0x000e620000002700 */
[----:B--2---:R-:W-:Y:S01]  /*11f0*/  ISETP.GE.AND P0, PT, R9, 0x1, PT ;  /* 0x000000010900780c */ /* 0x004fe20003f06270 */
[----:B----4-:R-:W-:Y:S01]  /*1200*/  IMAD.MOV.U32 R93, RZ, RZ, R11 ;  /* 0x000000ffff5d7224 */ /* 0x010fe200078e000b */
[----:B------:R-:W-:Y:S01]  /*1210*/  I2FP.F32.U32 R4, R11 ;  /* 0x0000000b00047245 */ /* 0x000fe20000201000 */
[----:B------:R-:W-:Y:S01]  /*1220*/  FMUL R3, R3, UR6 ;  /* 0x0000000603037c20 */ /* 0x000fe20008400000 */
[----:B------:R-:W2:Y:S03]  /*1230*/  LDCU UR6, c[0x0][0xb30] ;  /* 0x00016600ff0677ac */ /* 0x000ea60008000800 */
[----:B---3--:R-:W-:Y:S01]  /*1240*/  FMUL R4, R4, UR8 ;  /* 0x0000000804047c20 */ /* 0x008fe20008400000 */
[----:B------:R-:W3:Y:S08]  /*1250*/  F2I.U32.TRUNC.NTZ R81, R3 ;  /* 0x0000000300517305 */ /* 0x000ef0000020f000 */
[----:B------:R-:W4:Y:S01]  /*1260*/  F2I.U32.TRUNC.NTZ R92, R4 ;  /* 0x00000004005c7305 */ /* 0x000f22000020f000 */
[----:B--2---:R-:W-:Y:S01]  /*1270*/  UISETP.NE.AND UP3, UPT, UR6, 0x1, UPT ;  /* 0x000000010600788c */ /* 0x004fe2000bf65270 */
[----:B---3--:R-:W-:-:S05]  /*1280*/  IADD3 R81, PT, PT, -R81, RZ, RZ ;  /* 0x000000ff51517210 */ /* 0x008fca0007ffe1ff */
[----:B------:R-:W-:Y:S01]  /*1290*/  IMAD R81, R0, R81, R94 ;  /* 0x0000005100517224 */ /* 0x000fe200078e025e */
[----:B------:R-:W-:Y:S01]  /*12a0*/  PRMT R0, RZ, 0x7610, R0 ;  /* 0x00007610ff007816 */ /* 0x000fe20000000000 */
[----:B----4-:R-:W-:-:S04]  /*12b0*/  IMAD.MOV R92, RZ, RZ, -R92 ;  /* 0x000000ffff5c7224 */ /* 0x010fc800078e0a5c */
[----:B------:R-:W-:Y:S01]  /*12c0*/  IMAD R92, R2, R92, R11 ;  /* 0x0000005c025c7224 */ /* 0x000fe200078e020b */
[----:B-1----:R-:W-:Y:S06]  /*12d0*/  BRA.U UP4, `(.L_x_18) ;  /* 0x0000000104247547 */ /* 0x002fec000b800000 */
[----:B------:R-:W-:Y:S01]  /*12e0*/  ISETP.NE.AND P1, PT, R81, RZ, PT ;  /* 0x000000ff5100720c */ /* 0x000fe20003f25270 */
[----:B------:R-:W-:Y:S01]  /*12f0*/  IMAD.MOV.U32 R0, RZ, RZ, 0x3 ;  /* 0x00000003ff007424 */ /* 0x000fe200078e00ff */
[C---:B------:R-:W-:Y:S02]  /*1300*/  LOP3.LUT R3, R92.reuse, 0xfffffffe, RZ, 0xc0, !PT ;  /* 0xfffffffe5c037812 */ /* 0x040fe400078ec0ff */
[----:B------:R-:W-:Y:S02]  /*1310*/  ISETP.LT.U32.OR P1, PT, R92, 0x2, !P1 ;  /* 0x000000025c00780c */ /* 0x000fe40004f21470 */
[----:B------:R-:W-:Y:S02]  /*1320*/  SHF.L.U32 R0, R0, R3, RZ ;  /* 0x0000000300007219 */ /* 0x000fe400000006ff */
[----:B------:R-:W-:Y:S02]  /*1330*/  SEL R5, RZ, 0x1, !P1 ;  /* 0x00000001ff057807 */ /* 0x000fe40004800000 */
[----:B------:R-:W-:-:S05]  /*1340*/  SEL R2, RZ, 0x2, !P1 ;  /* 0x00000002ff027807 */ /* 0x000fca0004800000 */
[----:B------:R-:W-:-:S05]  /*1350*/  IMAD.IADD R2, R5, 0x1, R2 ;  /* 0x0000000105027824 */ /* 0x000fca00078e0202 */
[----:B------:R-:W-:Y:S02]  /*1360*/  PRMT R8, R2, 0x7610, R8 ;  /* 0x0000761002087816 */ /* 0x000fe40000000008 */
.L_x_18:
[----:B------:R-:W-:Y:S05]  /*1370*/  @!P0 BRA `(.L_x_19) ;  /* 0x0000000000b88947 */ /* 0x000fea0003800000 */
[----:B------:R-:W1:Y:S01]  /*1380*/  LDC.64 R4, c[0x0][0xb18] ;  /* 0x0002c600ff047b82 */ /* 0x000e620000000a00 */
[----:B------:R-:W-:-:S07]  /*1390*/  ISETP.NE.AND P0, PT, R9, 0x1, PT ;  /* 0x000000010900780c */ /* 0x000fce0003f05270 */
[----:B------:R-:W2:Y:S08]  /*13a0*/  LDC R14, c[0x0][0xb0c] ;  /* 0x0002c300ff0e7b82 */ /* 0x000eb00000000800 */
[----:B------:R-:W3:Y:S08]  /*13b0*/  LDC R13, c[0x0][0x370] ;  /* 0x0000dc00ff0d7b82 */ /* 0x000ef00000000800 */
[----:B------:R-:W4:Y:S01]  /*13c0*/  LDC R16, c[0x0][0x374] ;  /* 0x0000dd00ff107b82 */ /* 0x000f220000000800 */
[----:B-1----:R-:W-:-:S07]  /*13d0*/  ISETP.NE.AND P1, PT, R4, 0x1, PT ;  /* 0x000000010400780c */ /* 0x002fce0003f25270 */
[----:B------:R-:W3:Y:S01]  /*13e0*/  LDC.64 R6, c[0x0][0xb10] ;  /* 0x0002c400ff067b82 */ /* 0x000ee20000000a00 */
[----:B--2---:R-:W-:-:S07]  /*13f0*/  ISETP.NE.AND P2, PT, R14, 0x1, PT ;  /* 0x000000010e00780c */ /* 0x004fce0003f45270 */
[----:B------:R-:W1:Y:S08]  /*1400*/  LDC R12, c[0x0][0xb20] ;  /* 0x0002c800ff0c7b82 */ /* 0x000e700000000800 */
[----:B------:R-:W2:Y:S01]  /*1410*/  LDC.64 R2, c[0x0][0xb28] ;  /* 0x0002ca00ff027b82 */ /* 0x000ea20000000a00 */
[----:B----4-:R-:W-:-:S04]  /*1420*/  IMAD.HI.U32 R15, R16, R5, RZ ;  /* 0x00000005100f7227 */ /* 0x010fc800078e00ff */
[----:B------:R-:W-:-:S04]  /*1430*/  IMAD.HI.U32 R5, R94, R5, RZ ;  /* 0x000000055e057227 */ /* 0x000fc800078e00ff */
[----:B---3--:R-:W-:-:S04]  /*1440*/  IMAD.HI.U32 R18, R13, R6, RZ ;  /* 0x000000060d127227 */ /* 0x008fc800078e00ff */
[C---:B------:R-:W-:Y:S01]  /*1450*/  IMAD.HI.U32 R20, R11.reuse, R6, RZ ;  /* 0x000000060b147227 */ /* 0x040fe200078e00ff */
[-C--:B------:R-:W-:Y:S02]  /*1460*/  @P2 SHF.R.U32.HI R13, RZ, R7.reuse, R18 ;  /* 0x00000007ff0d2219 */ /* 0x080fe40000011612 */
[-C--:B-1----:R-:W-:Y:S02]  /*1470*/  @P1 SHF.R.U32.HI R16, RZ, R12.reuse, R15 ;  /* 0x0000000cff101219 */ /* 0x082fe4000001160f */
[----:B------:R-:W-:Y:S02]  /*1480*/  SHF.R.U32.HI R5, RZ, R12, R5 ;  /* 0x0000000cff057219 */ /* 0x000fe40000011605 */
[----:B------:R-:W-:Y:S02]  /*1490*/  SHF.R.U32.HI R20, RZ, R7, R20 ;  /* 0x00000007ff147219 */ /* 0x000fe40000011614 */
[----:B------:R-:W-:Y:S01]  /*14a0*/  SEL R5, R94, R5, !P1 ;  /* 0x000000055e057207 */ /* 0x000fe20004800000 */
[----:B--2---:R-:W-:Y:S01]  /*14b0*/  IMAD.HI.U32 R18, R16, R2, RZ ;  /* 0x0000000210127227 */ /* 0x004fe200078e00ff */
[----:B------:R-:W-:-:S02]  /*14c0*/  SEL R93, R11, R20, !P2 ;  /* 0x000000140b5d7207 */ /* 0x000fc40005000000 */
[----:B------:R-:W-:Y:S01]  /*14d0*/  IADD3 R7, PT, PT, -R5, RZ, RZ ;  /* 0x000000ff05077210 */ /* 0x000fe20007ffe1ff */
[----:B------:R-:W-:Y:S01]  /*14e0*/  IMAD.HI.U32 R6, R13, R2, RZ ;  /* 0x000000020d067227 */ /* 0x000fe200078e00ff */
[----:B------:R-:W-:-:S03]  /*14f0*/  @P0 SHF.R.U32.HI R16, RZ, R3, R18 ;  /* 0x00000003ff100219 */ /* 0x000fc60000011612 */
[----:B------:R-:W-:Y:S01]  /*1500*/  IMAD R7, R4, R7, R94 ;  /* 0x0000000704077224 */ /* 0x000fe200078e025e */
[----:B------:R-:W-:Y:S01]  /*1510*/  @P0 SHF.R.U32.HI R13, RZ, R3, R6 ;  /* 0x00000003ff0d0219 */ /* 0x000fe20000011606 */
[----:B------:R-:W-:-:S04]  /*1520*/  IMAD R16, R16, R9, RZ ;  /* 0x0000000910107224 */ /* 0x000fc800078e02ff */
[----:B------:R-:W-:Y:S01]  /*1530*/  IMAD R6, R13, R9, RZ ;  /* 0x000000090d067224 */ /* 0x000fe200078e02ff */
[----:B------:R-:W-:-:S04]  /*1540*/  ISETP.GE.AND P1, PT, R5, R16, PT ;  /* 0x000000100500720c */ /* 0x000fc80003f26270 */
[----:B------:R-:W-:Y:S01]  /*1550*/  ISETP.GE.OR P1, PT, R93, R6, P1 ;  /* 0x000000065d00720c */ /* 0x000fe20000f26670 */
[----:B------:R-:W-:-:S05]  /*1560*/  IMAD.HI.U32 R6, R5, R2, RZ ;  /* 0x0000000205067227 */ /* 0x000fca00078e00ff */
[----:B------:R-:W-:-:S04]  /*1570*/  SHF.R.U32.HI R6, RZ, R3, R6 ;  /* 0x00000003ff067219 */ /* 0x000fc80000011606 */
[----:B------:R-:W-:-:S03]  /*1580*/  SEL R6, R5, R6, !P0 ;  /* 0x0000000605067207 */ /* 0x000fc60004000000 */
[----:B------:R-:W-:Y:S01]  /*1590*/  @!P1 IMAD.HI.U32 R12, R93, R2, RZ ;  /* 0x000000025d0c9227 */ /* 0x000fe200078e00ff */
[----:B------:R-:W-:-:S04]  /*15a0*/  IADD3 R2, PT, PT, -R6, RZ, RZ ;  /* 0x000000ff06027210 */ /* 0x000fc80007ffe1ff */
[----:B------:R-:W-:Y:S01]  /*15b0*/  @!P1 SHF.R.U32.HI R12, RZ, R3, R12 ;  /* 0x00000003ff0c9219 */ /* 0x000fe2000001160c */
[----:B------:R-:W-:-:S03]  /*15c0*/  IMAD R2, R9, R2, R5 ;  /* 0x0000000209027224 */ /* 0x000fc600078e0205 */
[----:B------:R-:W-:-:S05]  /*15d0*/  @!P1 SEL R3, R93, R12, !P0 ;  /* 0x0000000c5d039207 */ /* 0x000fca0004000000 */
[--C-:B------:R-:W-:Y:S02]  /*15e0*/  @!P1 IMAD.IADD R6, R6, 0x1, -R3.reuse ;  /* 0x0000000106069824 */ /* 0x100fe400078e0a03 */
[----:B------:R-:W-:Y:S01]  /*15f0*/  @!P1 IMAD R3, R2, R13, R3 ;  /* 0x0000000d02039224 */ /* 0x000fe200078e0203 */
[----:B------:R-:W-:Y:S01]  /*1600*/  IADD3 R2, PT, PT, -R93, RZ, RZ ;  /* 0x000000ff5d027210 */ /* 0x000fe20007ffe1ff */
[----:B------:R-:W-:Y:S02]  /*1610*/  @!P1 IMAD R5, R6, R9, R93 ;  /* 0x0000000906059224 */ /* 0x000fe400078e025d */
[----:B------:R-:W-:Y:S02]  /*1620*/  @!P1 IMAD.MOV.U32 R93, RZ, RZ, R3 ;  /* 0x000000ffff5d9224 */ /* 0x000fe400078e0003 */
[----:B------:R-:W-:Y:S02]  /*1630*/  IMAD R2, R14, R2, R11 ;  /* 0x000000020e027224 */ /* 0x000fe400078e020b */
[----:B------:R-:W-:-:S02]  /*1640*/  IMAD R94, R5, R4, R7 ;  /* 0x00000004055e7224 */ /* 0x000fc400078e0207 */
[----:B------:R-:W-:Y:S02]  /*1650*/  IMAD R93, R93, R14, R2 ;  /* 0x0000000e5d5d7224 */ /* 0x000fe400078e0202 */
.L_x_19:
[----:B------:R-:W-:Y:S05]  /*1660*/  BRA.U UP3, `(.L_x_20) ;  /* 0x0000000103407547 */ /* 0x000fea000b800000 */
[----:B------:R-:W1:Y:S08]  /*1670*/  LDC.64 R4, c[0x0][0xb10] ;  /* 0x0002c400ff047b82 */ /* 0x000e700000000a00 */
[----:B------:R-:W2:Y:S08]  /*1680*/  LDC.64 R2, c[0x0][0xb18] ;  /* 0x0002c600ff027b82 */ /* 0x000eb00000000a00 */
[----:B------:R-:W3:Y:S08]  /*1690*/  LDC R6, c[0x0][0xb20] ;  /* 0x0002c800ff067b82 */ /* 0x000ef00000000800 */
[----:B------:R-:W4:Y:S01]  /*16a0*/  LDC R12, c[0x0][0xb0c] ;  /* 0x0002c300ff0c7b82 */ /* 0x000f220000000800 */
[----:B-1----:R-:W-:-:S05]  /*16b0*/  IMAD.HI.U32 R4, R93, R4, RZ ;  /* 0x000000045d047227 */ /* 0x002fca00078e00ff */
[----:B------:R-:W-:Y:S01]  /*16c0*/  SHF.R.U32.HI R4, RZ, R5, R4 ;  /* 0x00000005ff047219 */ /* 0x000fe20000011604 */
[----:B--2---:R-:W-:Y:S01]  /*16d0*/  IMAD.HI.U32 R3, R94, R3, RZ ;  /* 0x000000035e037227 */ /* 0x004fe200078e00ff */
[----:B------:R-:W-:-:S04]  /*16e0*/  ISETP.NE.AND P0, PT, R2, 0x1, PT ;  /* 0x000000010200780c */ /* 0x000fc80003f05270 */
[----:B---3--:R-:W-:-:S04]  /*16f0*/  SHF.R.U32.HI R3, RZ, R6, R3 ;  /* 0x00000006ff037219 */ /* 0x008fc80000011603 */
[----:B------:R-:W-:Y:S02]  /*1700*/  SEL R3, R94, R3, !P0 ;  /* 0x000000035e037207 */ /* 0x000fe40004000000 */
[----:B----4-:R-:W-:-:S04]  /*1710*/  ISETP.NE.AND P1, PT, R12, 0x1, PT ;  /* 0x000000010c00780c */ /* 0x010fc80003f25270 */
[----:B------:R-:W-:-:S05]  /*1720*/  SEL R6, R93, R4, !P1 ;  /* 0x000000045d067207 */ /* 0x000fca0004800000 */
[----:B------:R-:W-:Y:S02]  /*1730*/  IMAD.IADD R4, R3, 0x1, -R6 ;  /* 0x0000000103047824 */ /* 0x000fe400078e0a06 */
[----:B------:R-:W-:Y:S02]  /*1740*/  IMAD.IADD R3, R6, 0x1, -R3 ;  /* 0x0000000106037824 */ /* 0x000fe400078e0a03 */
[----:B------:R-:W-:Y:S02]  /*1750*/  IMAD R93, R4, R12, R93 ;  /* 0x0000000c045d7224 */ /* 0x000fe400078e025d */
[----:B------:R-:W-:Y:S02]  /*1760*/  IMAD R94, R3, R2, R94 ;  /* 0x00000002035e7224 */ /* 0x000fe400078e025e */
.L_x_20:
[----:B------:R-:W-:Y:S05]  /*1770*/  BRA.U !UP1, `(.L_x_21) ;  /* 0x00000001090c7547 */ /* 0x000fea000b800000 */
[----:B------:R-:W-:Y:S01]  /*1780*/  UCGABAR_WAIT ;  /* 0x0000000000007dc7 */ /* 0x000fe20008000000 */
[----:B------:R-:W-:Y:S01]  /*1790*/  CCTL.IVALL ;  /* 0x00000000ff00798f */ /* 0x000fe20002000000 */
[----:B------:R-:W-:Y:S05]  /*17a0*/  BRA `(.L_x_22) ;  /* 0x0000000000047947 */ /* 0x000fea0003800000 */
.L_x_21:
[----:B------:R-:W-:Y:S06]  /*17b0*/  BAR.SYNC.DEFER_BLOCKING 0x0 ;  /* 0x0000000000007b1d */ /* 0x000fec0000010000 */
.L_x_22:
[----:B------:R-:W-:Y:S05]  /*17c0*/  BRA.U UP2, `(.L_x_23) ;  /* 0x0000001d02847547 */ /* 0x000fea000b800000 */
[----:B------:R-:W1:Y:S01]  /*17d0*/  LDCU UR15, c[0x0][0x38c] ;  /* 0x00007180ff0f77ac */ /* 0x000e620008000800 */
[----:B------:R-:W2:Y:S01]  /*17e0*/  LDC R9, c[0x0][0x370] ;  /* 0x0000dc00ff097b82 */ /* 0x000ea20000000800 */
[C---:B------:R-:W-:Y:S01]  /*17f0*/  IMAD.SHL.U32 R17, R11.reuse, 0x10, RZ ;  /* 0x000000100b117824 */ /* 0x040fe200078e00ff */
[----:B------:R-:W-:Y:S01]  /*1800*/  PLOP3.LUT P1, PT, PT, PT, UP5, 0x80, 0x8 ;  /* 0x000000000008781c */ /* 0x000fe20003f2f058 */
[----:B------:R-:W-:Y:S01]  /*1810*/  UISETP.NE.AND UP1, UPT, UR10, URZ, UPT ;  /* 0x000000ff0a00728c */ /* 0x000fe2000bf25270 */
[----:B------:R-:W-:Y:S01]  /*1820*/  ISETP.NE.AND P4, PT, R10, RZ, P5 ;  /* 0x000000ff0a00720c */ /* 0x000fe20002f85270 */
[----:B------:R-:W-:Y:S01]  /*1830*/  IMAD.SHL.U32 R16, R11, 0x80, RZ ;  /* 0x000000800b107824 */ /* 0x000fe200078e00ff */
[----:B------:R-:W-:Y:S01]  /*1840*/  PLOP3.LUT P1, PT, P1, PT, PT, 0x8, 0x80 ;  /* 0x000000000080781c */ /* 0x000fe20000f2e170 */
[----:B------:R-:W-:Y:S01]  /*1850*/  IMAD.MOV.U32 R15, RZ, RZ, 0x1 ;  /* 0x00000001ff0f7424 */ /* 0x000fe200078e00ff */
[----:B------:R-:W3:Y:S01]  /*1860*/  LDC R0, c[0x0][0x374] ;  /* 0x0000dd00ff007b82 */ /* 0x000ee20000000800 */
[----:B------:R-:W-:Y:S01]  /*1870*/  IMAD.MOV.U32 R14, RZ, RZ, RZ ;  /* 0x000000ffff0e7224 */ /* 0x000fe200078e00ff */
[----:B------:R-:W-:Y:S01]  /*1880*/  CS2R R12, SRZ ;  /* 0x00000000000c7805 */ /* 0x000fe2000001ff00 */
[----:B------:R-:W-:Y:S01]  /*1890*/  IMAD.MOV.U32 R10, RZ, RZ, 0x1 ;  /* 0x00000001ff0a7424 */ /* 0x000fe200078e00ff */
[----:B------:R-:W-:Y:S01]  /*18a0*/  LOP3.LUT R17, R17, 0x10, RZ, 0xc0, !PT ;  /* 0x0000001011117812 */ /* 0x000fe200078ec0ff */
[----:B------:R-:W4:Y:S01]  /*18b0*/  LDCU.64 UR24, c[0x0][0x348] ;  /* 0x00006900ff1877ac */ /* 0x000f220008000a00 */
[----:B-1----:R-:W-:-:S02]  /*18c0*/  UIADD3 UR4, UPT, UPT, UR15, 0x3f, URZ ;  /* 0x0000003f0f047890 */ /* 0x002fc4000fffe0ff */
[----:B------:R-:W-:Y:S02]  /*18d0*/  USEL UR7, UR7, 0x2, UP1 ;  /* 0x0000000207077887 */ /* 0x000fe40008800000 */
[----:B------:R-:W-:Y:S01]  /*18e0*/  USHF.R.S32.HI UR22, URZ, 0x1f, UR4 ;  /* 0x0000001fff167899 */ /* 0x000fe20008011404 */
[----:B------:R-:W-:-:S03]  /*18f0*/  UMOV UR13, URZ ;  /* 0x000000ff000d7c82 */ /* 0x000fc60008000000 */
[----:B------:R-:W-:Y:S02]  /*1900*/  ULEA.HI UR22, UR22, UR4, URZ, 0x6 ;  /* 0x0000000416167291 */ /* 0x000fe4000f8f30ff */
[----:B------:R-:W-:Y:S02]  /*1910*/  UIADD3 UR4, UPT, UPT, UR15, -0x1, URZ ;  /* 0xffffffff0f047890 */ /* 0x000fe4000fffe0ff */
[----:B------:R-:W-:Y:S02]  /*1920*/  USHF.R.S32.HI UR22, URZ, 0x6, UR22 ;  /* 0x00000006ff167899 */ /* 0x000fe40008011416 */
[----:B------:R-:W-:Y:S02]  /*1930*/  UISETP.GE.U32.AND UP2, UPT, UR4, -0x7f, UPT ;  /* 0xffffff810400788c */ /* 0x000fe4000bf46070 */
[----:B------:R-:W-:Y:S02]  /*1940*/  UISETP.LT.U32.AND UP0, UPT, UR22, 0x18, UPT ;  /* 0x000000181600788c */ /* 0x000fe4000bf01070 */
[----:B------:R-:W-:-:S02]  /*1950*/  UIADD3 UR15, UPT, UPT, UR15, 0x7e, URZ ;  /* 0x0000007e0f0f7890 */ /* 0x000fc4000fffe0ff */
[----:B------:R-:W-:-:S04]  /*1960*/  USEL UR21, UR22, 0x18, UP0 ;  /* 0x0000001816157887 */ /* 0x000fc80008000000 */
[----:B------:R-:W-:Y:S02]  /*1970*/  UIADD3 UR6, UPT, UPT, UR21, -0x1, URZ ;  /* 0xffffffff15067890 */ /* 0x000fe4000fffe0ff */
[----:B------:R-:W-:Y:S02]  /*1980*/  @UP2 UIADD3 UR6, UPT, UPT, UR21, URZ, URZ ;  /* 0x000000ff15062290 */ /* 0x000fe4000fffe0ff */
[----:B------:R-:W-:Y:S02]  /*1990*/  UIADD3 UR14, UPT, UPT, UR22, -UR21, URZ ;  /* 0x80000015160e7290 */ /* 0x000fe4000fffe0ff */
[----:B------:R-:W-:Y:S02]  /*19a0*/  UIADD3 UR5, UPT, UPT, UR6, 0x1, URZ ;  /* 0x0000000106057890 */ /* 0x000fe4000fffe0ff */
[----:B--2-4-:R-:W-:-:S12]  /*19b0*/  UIADD3 UR6, UPT, UPT, -UR6, URZ, URZ ;  /* 0x000000ff06067290 */ /* 0x014fd8000fffe1ff */
.L_x_43:
[----:B------:R-:W-:Y:S01]  /*19c0*/  UISETP.NE.AND UP0, UPT, UR37, URZ, UPT ;  /* 0x000000ff2500728c */ /* 0x000fe2000bf05270 */
[----:B------:R-:W1:Y:S08]  /*19d0*/  S2UR UR37, SR_CgaCtaId ;  /* 0x00000000002579c3 */ /* 0x000e700000008800 */
[----:B------:R-:W-:Y:S05]  /*19e0*/  BRA.U UP0, `(.L_x_24) ;  /* 0x0000000100347547 */ /* 0x000fea000b800000 */
[----:B------:R-:W2:Y:S01]  /*19f0*/  S2R R2, SR_CgaCtaId ;  /* 0x0000000000027919 */ /* 0x000ea20000008800 */
[----:B------:R-:W-:-:S04]  /*1a00*/  MOV R3, 0x400 ;  /* 0x0000040000037802 */ /* 0x000fc80000000f00 */
[----:B--2---:R-:W-:Y:S02]  /*1a10*/  LEA R3, R2, R3, 0x18 ;  /* 0x0000000302037211 */ /* 0x004fe400078ec0ff */
[----:B------:R-:W-:-:S03]  /*1a20*/  SHF.L.U32 R2, R10, 0x1f, RZ ;  /* 0x0000001f0a027819 */ /* 0x000fc600000006ff */
[----:B------:R-:W-:-:S04]  /*1a30*/  IMAD R3, R12, 0x8, R3 ;  /* 0x000000080c037824 */ /* 0x000fc800078e0203 */
[----:B------:R-:W2:Y:S02]  /*1a40*/  SYNCS.PHASECHK.TRANS64.TRYWAIT P0, [R3+URZ+0x210], R2 ;  /* 0x00021002030075a7 */ /* 0x000ea400080011ff */
[----:B--2---:R-:W-:Y:S05]  /*1a50*/  @!P0 BRA `(.L_x_25) ;  /* 0x0000005800b08947 */ /* 0x004fea0003800000 */
.L_x_134:
[----:B------:R-:W-:Y:S01]  /*1a60*/  VIADD R12, R12, 0x1 ;  /* 0x000000010c0c7836 */ /* 0x000fe20000000000 */
[----:B------:R2:W-:Y:S04]  /*1a70*/  SYNCS.ARRIVE.TRANS64.A1T0 RZ, [R3+URZ+0x200], RZ ;  /* 0x000200ff03ff79a7 */ /* 0x0005e800081000ff */
[----:B------:R-:W-:-:S04]  /*1a80*/  ISETP.NE.AND P0, PT, R12, 0x2, PT ;  /* 0x000000020c00780c */ /* 0x000fc80003f05270 */
[----:B------:R-:W-:Y:S02]  /*1a90*/  SEL R12, R12, RZ, P0 ;  /* 0x000000ff0c0c7207 */ /* 0x000fe40000000000 */
[----:B--2---:R-:W-:-:S04]  /*1aa0*/  SEL R3, RZ, 0x1, P0 ;  /* 0x00000001ff037807 */ /* 0x004fc80000000000 */
[----:B------:R-:W-:-:S07]  /*1ab0*/  LOP3.LUT R10, R10, R3, RZ, 0x3c, !PT ;  /* 0x000000030a0a7212 */ /* 0x000fce00078e3cff */
.L_x_24:
[----:B------:R-:W-:Y:S01]  /*1ac0*/  UMOV UR4, 0x400 ;  /* 0x0000040000047882 */ /* 0x000fe20000000000 */
[----:B------:R-:W-:Y:S01]  /*1ad0*/  LEA.HI R3, R93, R93, RZ, 0x1 ;  /* 0x0000005d5d037211 */ /* 0x000fe200078f08ff */
[----:B-1----:R-:W-:Y:S01]  /*1ae0*/  ULEA UR4, UR37, UR4, 0x18 ;  /* 0x0000000425047291 */ /* 0x002fe2000f8ec0ff */
[----:B------:R-:W-:Y:S01]  /*1af0*/  SHF.L.U32 R2, R15, 0x1f, RZ ;  /* 0x0000001f0f027819 */ /* 0x000fe200000006ff */
[----:B------:R-:W-:Y:S01]  /*1b00*/  UISETP.GE.U32.AND UP0, UPT, UR15, 0x7f, UPT ;  /* 0x0000007f0f00788c */ /* 0x000fe2000bf06070 */
[----:B------:R-:W-:Y:S01]  /*1b10*/  R2UR UR35, R16 ;  /* 0x00000000102372ca */ /* 0x000fe200000e0000 */
[----:B------:R-:W-:Y:S01]  /*1b20*/  ULEA UR8, UR13, UR4, 0x3 ;  /* 0x000000040d087291 */ /* 0x000fe2000f8e18ff */
[----:B------:R-:W-:Y:S01]  /*1b30*/  IMAD.SHL.U32 R3, R3, 0x80, RZ ;  /* 0x0000008003037824 */ /* 0x000fe200078e00ff */
[----:B------:R-:W-:Y:S01]  /*1b40*/  R2UR UR11, R17 ;  /* 0x00000000110b72ca */ /* 0x000fe200000e0000 */
[----:B------:R-:W-:-:S03]  /*1b50*/  UMOV UR23, URZ ;  /* 0x000000ff00177c82 */ /* 0x000fc60008000000 */
[----:B------:R-:W-:-:S03]  /*1b60*/  LOP3.LUT R3, R3, 0xffffff00, RZ, 0xc0, !PT ;  /* 0xffffff0003037812 */ /* 0x000fc600078ec0ff */
[----:B------:R1:W2:Y:S01]  /*1b70*/  SYNCS.PHASECHK.TRANS64.TRYWAIT P0, [UR8+0xc0], R2 ;  /* 0x0000c002ff0075a7 */ /* 0x0002a20008001108 */
[----:B------:R-:W-:Y:S02]  /*1b80*/  R2UR UR9, R3 ;  /* 0x00000000030972ca */ /* 0x000fe400000e0000 */
[----:B------:R-:W-:-:S11]  /*1b90*/  R2UR UR8, R94 ;  /* 0x000000005e0872ca */ /* 0x000fd600000e0000 */
[----:B------:R-:W-:Y:S02]  /*1ba0*/  ULOP3.LUT UR35, UR9, 0x80, UR35, 0xf8, !UPT ;  /* 0x0000008009237892 */ /* 0x000fe4000f8ef823 */
[----:B------:R-:W-:Y:S01]  /*1bb0*/  ULEA UR11, UR8, UR11, 0x5 ;  /* 0x0000000b080b7291 */ /* 0x000fe2000f8e28ff */
[----:B------:R-:W-:Y:S11]  /*1bc0*/  BRA.U !UP0, `(.L_x_26) ;  /* 0x0000000108c07547 */ /* 0x000ff6000b800000 */
[----:B------:R-:W-:Y:S01]  /*1bd0*/  UMOV UR16, UR6 ;  /* 0x0000000600107c82 */ /* 0x000fe20008000000 */
[----:B------:R-:W-:Y:S01]  /*1be0*/  UMOV UR17, UR13 ;  /* 0x0000000d00117c82 */ /* 0x000fe20008000000 */
[----:B------:R-:W-:-:S05]  /*1bf0*/  UMOV UR34, URZ ;  /* 0x000000ff00227c82 */ /* 0x000fca0008000000 */
.L_x_32:
[----:B------:R-:W-:Y:S01]  /*1c00*/  ULEA UR33, UR17, UR4, 0x3 ;  /* 0x0000000411217291 */ /* 0x000fe2000f8e18ff */
[----:B------:R-:W-:Y:S01]  /*1c10*/  @P5 MOV R3, 0x4800 ;  /* 0x0000480000035802 */ /* 0x000fe20000000f00 */
[----:B-12-4-:R-:W-:Y:S10]  /*1c20*/  @P0 BRA `(.L_x_27) ;  /* 0x00000000000c0947 */ /* 0x016ff40003800000 */
[----:B------:R-:W-:-:S04]  /*1c30*/  SHF.L.U32 R5, R15, 0x1f, RZ ;  /* 0x0000001f0f057819 */ /* 0x000fc800000006ff */
[----:B------:R-:W2:Y:S02]  /*1c40*/  SYNCS.PHASECHK.TRANS64.TRYWAIT P0, [UR33+0xc0], R5 ;  /* 0x0000c005ff0075a7 */ /* 0x000ea40008001121 */
[----:B--2---:R-:W-:Y:S05]  /*1c50*/  @!P0 BRA `(.L_x_28) ;  /* 0x0000005800448947 */ /* 0x004fea0003800000 */
.L_x_27:
[----:B------:R2:W-:Y:S01]  /*1c60*/  @P5 SYNCS.ARRIVE.TRANS64 RZ, [UR33], R3 ;  /* 0x00000003ffff59a7 */ /* 0x0005e20008000021 */
[----:B------:R-:W-:Y:S02]  /*1c70*/  ULOP3.LUT UR8, UR7, 0x2, URZ, 0xfc, !UPT ;  /* 0x0000000207087892 */ /* 0x000fe4000f8efcff */
[----:B------:R-:W-:Y:S02]  /*1c80*/  UIADD3 UR16, UPT, UPT, UR16, 0x1, URZ ;  /* 0x0000000110107890 */ /* 0x000fe4000fffe0ff */
[----:B------:R-:W-:Y:S02]  /*1c90*/  UISETP.NE.AND UP0, UPT, UR8, 0x2, UPT ;  /* 0x000000020800788c */ /* 0x000fe4000bf05270 */
[----:B------:R-:W-:-:S07]  /*1ca0*/  UISETP.NE.AND UP2, UPT, UR16, 0x1, UPT ;  /* 0x000000011000788c */ /* 0x000fce000bf45270 */
[----:B------:R-:W-:Y:S05]  /*1cb0*/  BRA.U UP0, `(.L_x_29) ;  /* 0x0000000100047547 */ /* 0x000fea000b800000 */
[----:B------:R-:W-:Y:S05]  /*1cc0*/  BPT.TRAP 0x1 ;  /* 0x000000040000795c */ /* 0x000fea0000300000 */
.L_x_29:
[----:B------:R-:W-:Y:S04]  /*1cd0*/  BSSY.RECONVERGENT B0, `(.L_x_30) ;  /* 0x0000003000007945 */ /* 0x000fe80003800200 */
[----:B------:R-:W-:Y:S05]  /*1ce0*/  @!P4 BRA `(.L_x_31) ;  /* 0x000000000004c947 */ /* 0x000fea0003800000 */
[----:B------:R-:W-:Y:S05]  /*1cf0*/  BPT.TRAP 0x1 ;  /* 0x000000040000795c */ /* 0x000fea0000300000 */
.L_x_31:
[----:B------:R-:W-:Y:S05]  /*1d00*/  BSYNC.RECONVERGENT B0 ;  /* 0x0000000000007941 */ /* 0x000fea0003800200 */
.L_x_30:
[----:B------:R-:W-:Y:S02]  /*1d10*/  UIADD3 UR13, UPT, UPT, UR17, 0x1, URZ ;  /* 0x00000001110d7890 */ /* 0x000fe4000fffe0ff */
[----:B------:R-:W-:Y:S02]  /*1d20*/  ULEA UR32, UR17, UR4, 0xd ;  /* 0x0000000411207291 */ /* 0x000fe4000f8e68ff */
[----:B------:R-:W-:Y:S02]  /*1d30*/  UISETP.NE.AND UP0, UPT, UR13, 0x18, UPT ;  /* 0x000000180d00788c */ /* 0x000fe4000bf05270 */
[----:B------:R-:W-:Y:S02]  /*1d40*/  UIADD3 UR28, UP1, UPT, UR24, 0x80, URZ ;  /* 0x00000080181c7890 */ /* 0x000fe4000ff3e0ff */
[----:B------:R-:W-:Y:S02]  /*1d50*/  USEL UR9, URZ, 0x1, UP0 ;  /* 0x00000001ff097887 */ /* 0x000fe40008000000 */
[----:B------:R-:W-:-:S02]  /*1d60*/  USEL UR13, UR13, URZ, UP0 ;  /* 0x000000ff0d0d7287 */ /* 0x000fc40008000000 */
[----:B------:R-:W-:Y:S02]  /*1d70*/  UIADD3 UR26, UP0, UPT, UR24, 0x180, URZ ;  /* 0x00000180181a7890 */ /* 0x000fe4000ff1e0ff */
[----:B------:R-:W-:Y:S01]  /*1d80*/  ULEA UR8, UR13, UR4, 0x3 ;  /* 0x000000040d087291 */ /* 0x000fe2000f8e18ff */
[----:B------:R-:W-:Y:S01]  /*1d90*/  LOP3.LUT R15, R15, UR9, RZ, 0x3c, !PT ;  /* 0x000000090f0f7c12 */ /* 0x000fe2000f8e3cff */
[----:B------:R-:W-:Y:S02]  /*1da0*/  ULOP3.LUT UR33, UR33, 0xfefffff8, URZ, 0xc0, !UPT ;  /* 0xfefffff821217892 */ /* 0x000fe4000f8ec0ff */
[----:B------:R-:W-:Y:S01]  /*1db0*/  UIADD3.X UR29, UPT, UPT, URZ, UR25, URZ, UP1, !UPT ;  /* 0x00000019ff1d7290 */ /* 0x000fe20008ffe4ff */
[----:B-1----:R-:W-:Y:S01]  /*1dc0*/  SHF.L.U32 R2, R15, 0x1f, RZ ;  /* 0x0000001f0f027819 */ /* 0x002fe200000006ff */
[----:B------:R-:W-:Y:S02]  /*1dd0*/  UIADD3 UR32, UPT, UPT, UR32, 0x2400, URZ ;  /* 0x0000240020207890 */ /* 0x000fe4000fffe0ff */
[----:B------:R-:W-:Y:S01]  /*1de0*/  UIADD3.X UR27, UPT, UPT, URZ, UR25, URZ, UP0, !UPT ;  /* 0x00000019ff1b7290 */ /* 0x000fe200087fe4ff */
[----:B------:R4:W1:Y:S01]  /*1df0*/  SYNCS.PHASECHK.TRANS64.TRYWAIT P0, [UR8+0xc0], R2 ;  /* 0x0000c002ff0075a7 */ /* 0x0008620008001108 */
[----:B------:R-:W-:Y:S01]  /*1e00*/  ULEA UR8, UR17, UR4, 0xa ;  /* 0x0000000411087291 */ /* 0x000fe2000f8e50ff */
[----:B------:R-:W-:Y:S01]  /*1e10*/  UMOV UR18, 0x0 ;  /* 0x0000000000127882 */ /* 0x000fe20000000000 */
[----:B------:R-:W-:-:S02]  /*1e20*/  UMOV UR19, 0x10000000 ;  /* 0x1000000000137882 */ /* 0x000fc40000000000 */
[----:B------:R-:W-:Y:S01]  /*1e30*/  UIADD3 UR8, UPT, UPT, UR8, 0x32400, URZ ;  /* 0x0003240008087890 */ /* 0x000fe2000fffe0ff */
[----:B------:R2:W-:Y:S01]  /*1e40*/  UTMALDG.3D.2CTA [UR32], [UR28], desc[UR18] ;  /* 0x000012201c0075b4 */ /* 0x0005e20008211000 */
[----:B------:R-:W-:Y:S01]  /*1e50*/  UMOV UR10, UR34 ;  /* 0x00000022000a7c82 */ /* 0x000fe20008000000 */
[----:B------:R-:W-:Y:S01]  /*1e60*/  UMOV UR12, UR36 ;  /* 0x00000024000c7c82 */ /* 0x000fe20008000000 */
[----:B------:R-:W-:Y:S01]  /*1e70*/  UMOV UR9, UR33 ;  /* 0x0000002100097c82 */ /* 0x000fe20008000000 */
[----:B------:R-:W-:Y:S01]  /*1e80*/  UMOV UR23, UR5 ;  /* 0x0000000500177c82 */ /* 0x000fe20008000000 */
[----:B------:R-:W-:-:S03]  /*1e90*/  UMOV UR17, UR13 ;  /* 0x0000000d00117c82 */ /* 0x000fc60008000000 */
[----:B------:R4:W-:Y:S01]  /*1ea0*/  UTMALDG.3D.2CTA [UR8], [UR26], desc[UR18] ;  /* 0x000012081a0075b4 */ /* 0x0009e20008211000 */
[----:B--2---:R-:W-:Y:S01]  /*1eb0*/  UIADD3 UR34, UPT, UPT, UR34, 0x40, URZ ;  /* 0x0000004022227890 */ /* 0x004fe2000fffe0ff */
[----:B------:R-:W-:Y:S11]  /*1ec0*/  BRA.U UP2, `(.L_x_32) ;  /* 0xfffffffd024c7547 */ /* 0x000ff6000b83ffff */
.L_x_26:
[----:B----4-:R-:W-:Y:S01]  /*1ed0*/  ULEA UR8, UR13, UR4, 0x3 ;  /* 0x000000040d087291 */ /* 0x010fe2000f8e18ff */
[----:B-1----:R-:W-:Y:S01]  /*1ee0*/  SHF.L.U32 R2, R15, 0x1f, RZ ;  /* 0x0000001f0f027819 */ /* 0x002fe200000006ff */
[----:B------:R-:W-:Y:S01]  /*1ef0*/  @!P1 SYNCS.ARRIVE.TRANS64.A1T0 RZ, [UR4+0x198], RZ ;  /* 0x000198ffffff99a7 */ /* 0x000fe20008100004 */
[----:B------:R-:W-:-:S06]  /*1f00*/  UISETP.GT.AND UP0, UPT, UR22, UR21, UPT ;  /* 0x000000151600728c */ /* 0x000fcc000bf04270 */
[----:B--2---:R1:W2:Y:S03]  /*1f10*/  SYNCS.PHASECHK.TRANS64.TRYWAIT P0, [UR8+0xc0], R2 ;  /* 0x0000c002ff0075a7 */ /* 0x0042a60008001108 */
[----:B------:R-:W-:Y:S05]  /*1f20*/  BRA.U !UP0, `(.L_x_33) ;  /* 0x0000000108c07547 */ /* 0x000fea000b800000 */
[----:B------:R-:W-:Y:S01]  /*1f30*/  UIADD3 UR26, UPT, UPT, UR14, UR23, URZ ;  /* 0x000000170e1a7290 */ /* 0x000fe2000fffe0ff */
[----:B------:R-:W-:-:S11]  /*1f40*/  UMOV UR27, UR13 ;  /* 0x0000000d001b7c82 */ /* 0x000fd60008000000 */
.L_x_39:
[----:B------:R-:W-:Y:S01]  /*1f50*/  ULEA UR17, UR27, UR4, 0x3 ;  /* 0x000000041b117291 */ /* 0x000fe2000f8e18ff */
[----:B--2---:R-:W-:Y:S01]  /*1f60*/  @P5 MOV R3, 0x4800 ;  /* 0x0000480000035802 */ /* 0x004fe20000000f00 */
[----:B-12---:R-:W-:Y:S10]  /*1f70*/  @P0 BRA `(.L_x_34) ;  /* 0x00000000000c0947 */ /* 0x006ff40003800000 */
[----:B------:R-:W-:-:S04]  /*1f80*/  SHF.L.U32 R5, R15, 0x1f, RZ ;  /* 0x0000001f0f057819 */ /* 0x000fc800000006ff */
[----:B------:R-:W2:Y:S02]  /*1f90*/  SYNCS.PHASECHK.TRANS64.TRYWAIT P0, [UR17+0xc0], R5 ;  /* 0x0000c005ff0075a7 */ /* 0x000ea40008001111 */
[----:B--2---:R-:W-:Y:S05]  /*1fa0*/  @!P0 BRA `(.L_x_35) ;  /* 0x0000005400888947 */ /* 0x004fea0003800000 */
.L_x_34:
[----:B------:R2:W-:Y:S01]  /*1fb0*/  @P5 SYNCS.ARRIVE.TRANS64 RZ, [UR17], R3 ;  /* 0x00000003ffff59a7 */ /* 0x0005e20008000011 */
[----:B------:R-:W-:-:S04]  /*1fc0*/  ULOP3.LUT UR8, UR7, 0x2, URZ, 0xfc, !UPT ;  /* 0x0000000207087892 */ /* 0x000fc8000f8efcff */
[----:B------:R-:W-:-:S09]  /*1fd0*/  UISETP.NE.AND UP0, UPT, UR8, 0x2, UPT ;  /* 0x000000020800788c */ /* 0x000fd2000bf05270 */
[----:B------:R-:W-:Y:S05]  /*1fe0*/  BRA.U UP0, `(.L_x_36) ;  /* 0x0000000100047547 */ /* 0x000fea000b800000 */
[----:B------:R-:W-:Y:S05]  /*1ff0*/  BPT.TRAP 0x1 ;  /* 0x000000040000795c */ /* 0x000fea0000300000 */
.L_x_36:
[----:B------:R-:W-:Y:S04]  /*2000*/  BSSY.RECONVERGENT B0, `(.L_x_37) ;  /* 0x0000003000007945 */ /* 0x000fe80003800200 */
[----:B------:R-:W-:Y:S05]  /*2010*/  @!P4 BRA `(.L_x_38) ;  /* 0x000000000004c947 */ /* 0x000fea0003800000 */
[----:B------:R-:W-:Y:S05]  /*2020*/  BPT.TRAP 0x1 ;  /* 0x000000040000795c */ /* 0x000fea0000300000 */
.L_x_38:
[----:B------:R-:W-:Y:S05]  /*2030*/  BSYNC.RECONVERGENT B0 ;  /* 0x0000000000007941 */ /* 0x000fea0003800200 */
.L_x_37:
        /* <DEDUP_REMOVED lines=9> */
[----:B------:R-:W-:Y:S02]  /*20d0*/  USHF.L.U32 UR18, UR23, 0x6, URZ ;  /* 0x0000000617127899 */ /* 0x000fe400080006ff */
[----:B------:R-:W-:Y:S01]  /*20e0*/  ULOP3.LUT UR17, UR17, 0xfefffff8, URZ, 0xc0, !UPT ;  /* 0xfefffff811117892 */ /* 0x000fe2000f8ec0ff */
[----:B-1----:R-:W-:Y:S01]  /*20f0*/  SHF.L.U32 R2, R15, 0x1f, RZ ;  /* 0x0000001f0f027819 */ /* 0x002fe200000006ff */
[----:B------:R-:W-:Y:S02]  /*2100*/  UIADD3 UR16, UPT, UPT, UR16, 0x2400, URZ ;  /* 0x0000240010107890 */ /* 0x000fe4000fffe0ff */
[----:B------:R-:W-:Y:S01]  /*2110*/  UIADD3.X UR33, UPT, UPT, URZ, UR25, URZ, UP1, !UPT ;  /* 0x00000019ff217290 */ /* 0x000fe20008ffe4ff */
[----:B------:R4:W1:Y:S01]  /*2120*/  SYNCS.PHASECHK.TRANS64.TRYWAIT P0, [UR8+0xc0], R2 ;  /* 0x0000c002ff0075a7 */ /* 0x0008620008001108 */
[----:B------:R-:W-:-:S02]  /*2130*/  ULEA UR8, UR27, UR4, 0xa ;  /* 0x000000041b087291 */ /* 0x000fc4000f8e50ff */
[----:B------:R-:W-:Y:S02]  /*2140*/  UIADD3.X UR31, UPT, UPT, URZ, UR25, URZ, UP0, !UPT ;  /* 0x00000019ff1f7290 */ /* 0x000fe400087fe4ff */
[----:B------:R-:W-:Y:S01]  /*2150*/  UIADD3 UR8, UPT, UPT, UR8, 0x32400, URZ ;  /* 0x0003240008087890 */ /* 0x000fe2000fffe0ff */
[----:B------:R-:W-:Y:S01]  /*2160*/  UMOV UR28, 0x0 ;  /* 0x00000000001c7882 */ /* 0x000fe20000000000 */
[----:B------:R-:W-:Y:S01]  /*2170*/  UMOV UR29, 0x10000000 ;  /* 0x10000000001d7882 */ /* 0x000fe20000000000 */
[----:B------:R-:W-:Y:S01]  /*2180*/  UMOV UR19, UR35 ;  /* 0x0000002300137c82 */ /* 0x000fe20008000000 */
[----:B------:R-:W-:Y:S01]  /*2190*/  UMOV UR20, UR36 ;  /* 0x0000002400147c82 */ /* 0x000fe20008000000 */
[----:B------:R-:W-:Y:S01]  /*21a0*/  UMOV UR12, UR36 ;  /* 0x00000024000c7c82 */ /* 0x000fe20008000000 */
[----:B------:R-:W-:Y:S01]  /*21b0*/  UMOV UR9, UR17 ;  /* 0x0000001100097c82 */ /* 0x000fe20008000000 */
[----:B------:R-:W-:Y:S01]  /*21c0*/  UMOV UR10, UR18 ;  /* 0x00000012000a7c82 */ /* 0x000fe20008000000 */
[----:B------:R4:W-:Y:S01]  /*21d0*/  UTMALDG.3D.2CTA [UR16], [UR32], desc[UR28] ;  /* 0x00001c10200075b4 */ /* 0x0009e20008211000 */
[----:B------:R-:W-:Y:S01]  /*21e0*/  UIADD3 UR23, UPT, UPT, UR23, 0x1, URZ ;  /* 0x0000000117177890 */ /* 0x000fe2000fffe0ff */
[----:B------:R-:W-:-:S03]  /*21f0*/  UMOV UR27, UR13 ;  /* 0x0000000d001b7c82 */ /* 0x000fc60008000000 */
[----:B------:R-:W-:Y:S01]  /*2200*/  UISETP.NE.AND UP0, UPT, UR23, UR26, UPT ;  /* 0x0000001a1700728c */ /* 0x000fe2000bf05270 */
[----:B------:R4:W-:Y:S08]  /*2210*/  UTMALDG.3D.2CTA [UR8], [UR30], desc[UR28] ;  /* 0x00001c081e0075b4 */ /* 0x0009f00008211000 */
[----:B----4-:R-:W-:Y:S05]  /*2220*/  BRA.U UP0, `(.L_x_39) ;  /* 0xfffffffd00487547 */ /* 0x010fea000b83ffff */
.L_x_33:
[C---:B-1----:R-:W-:Y:S01]  /*2230*/  LEA R2, R14.reuse, UR4, 0x3 ;  /* 0x000000040e027c11 */ /* 0x042fe2000f8e18ff */
[----:B------:R-:W-:Y:S01]  /*2240*/  NOP ;  /* 0x0000000000007918 */ /* 0x000fe20000000000 */
[----:B--2---:R-:W-:Y:S02]  /*2250*/  SHF.L.U32 R3, R13, 0x1f, RZ ;  /* 0x0000001f0d037819 */ /* 0x004fe400000006ff */
[----:B------:R-:W-:Y:S02]  /*2260*/  LEA R4, R14, UR4, 0x4 ;  /* 0x000000040e047c11 */ /* 0x000fe4000f8e20ff */
[----:B------:R-:W1:Y:S02]  /*2270*/  SYNCS.PHASECHK.TRANS64.TRYWAIT P0, [R2+URZ+0x1a0], R3 ;  /* 0x0001a003020075a7 */ /* 0x000e6400080011ff */
[----:B-1----:R-:W-:Y:S05]  /*2280*/  @!P0 BRA `(.L_x_40) ;  /* 0x0000005000e88947 */ /* 0x002fea0003800000 */
.L_x_137:
[----:B------:R-:W2:Y:S01]  /*2290*/  LDS.128 R4, [R4+0x230] ;  /* 0x0002300004047984 */ /* 0x000ea20000000c00 */
[----:B------:R-:W-:Y:S01]  /*22a0*/  ISETP.GE.AND P0, PT, R40, 0x1, PT ;  /* 0x000000012800780c */ /* 0x000fe20003f06270 */
[----:B-1----:R-:W-:Y:S01]  /*22b0*/  VIADD R2, R2, 0x1b0 ;  /* 0x000001b002027836 */ /* 0x002fe20000000000 */
[----:B------:R-:W-:Y:S01]  /*22c0*/  @!PT LDS RZ, [RZ] ;  /* 0x00000000fffff984 */ /* 0x000fe20000000800 */
[----:B------:R-:W-:Y:S01]  /*22d0*/  @!PT LDS RZ, [RZ] ;  /* 0x00000000fffff984 */ /* 0x000fe20000000800 */
[----:B------:R-:W-:Y:S01]  /*22e0*/  @!PT LDS RZ, [RZ] ;  /* 0x00000000fffff984 */ /* 0x000fe20000000800 */
[----:B------:R-:W-:Y:S01]  /*22f0*/  @!PT LDS RZ, [RZ] ;  /* 0x00000000fffff984 */ /* 0x000fe20000000800 */
[----:B------:R1:W-:Y:S06]  /*2300*/  MEMBAR.ALL.CTA ;  /* 0x0000000000007992 */ /* 0x0003ec0000008000 */
[----:B-1----:R-:W1:Y:S01]  /*2310*/  FENCE.VIEW.ASYNC.S ;  /* 0x00000000000073c6 */ /* 0x002e620000000000 */
[----:B------:R-:W-:-:S04]  /*2320*/  PRMT R2, RZ, 0x654, R2 ;  /* 0x00000654ff027816 */ /* 0x000fc80000000002 */
[----:B-1----:R1:W-:Y:S01]  /*2330*/  SYNCS.ARRIVE.TRANS64.RED.A1T0 RZ, [R2+URZ], RZ ;  /* 0x000000ff02ff79a7 */ /* 0x0023e200081004ff */
[----:B--2---:R-:W-:-:S13]  /*2340*/  LOP3.LUT P2, RZ, R6, 0x1, RZ, 0xc0, !PT ;  /* 0x0000000106ff7812 */ /* 0x004fda000784c0ff */
[----:B------:R-:W-:Y:S01]  /*2350*/  @P2 SHF.R.U32.HI R3, RZ, 0x10, R5 ;  /* 0x00000010ff032819 */ /* 0x000fe20000011605 */
[----:B------:R-:W-:Y:S01]  /*2360*/  VOTEU.ANY UP0, P2 ;  /* 0x0000000000ff7886 */ /* 0x000fe20001000100 */
[----:B------:R-:W-:Y:S02]  /*2370*/  @P2 MOV R11, R4 ;  /* 0x00000004000b2202 */ /* 0x000fe40000000f00 */
[----:B------:R-:W-:Y:S02]  /*2380*/  @P2 R2UR.BROADCAST UR8, R3 ;  /* 0x00000000030822ca */ /* 0x000fe400008e0000 */
[----:B------:R-:W-:-:S11]  /*2390*/  @P2 LOP3.LUT R8, R5, 0xffff, RZ, 0xc0, !PT ;  /* 0x0000ffff05082812 */ /* 0x000fd600078ec0ff */
[----:B------:R-:W-:Y:S01]  /*23a0*/  @UP0 UMOV UR36, UR8 ;  /* 0x0000000800240c82 */ /* 0x000fe20008000000 */
[----:B-1----:R-:W-:Y:S05]  /*23b0*/  @!P0 BRA `(.L_x_41) ;  /* 0x0000000000b88947 */ /* 0x002fea0003800000 */
[----:B------:R-:W3:Y:S01]  /*23c0*/  LDC.64 R4, c[0x0][0xb18] ;  /* 0x0002c600ff047b82 */ /* 0x000ee20000000a00 */
[----:B------:R-:W-:-:S07]  /*23d0*/  ISETP.NE.AND P3, PT, R40, 0x1, PT ;  /* 0x000000012800780c */ /* 0x000fce0003f65270 */
[----:B------:R-:W1:Y:S08]  /*23e0*/  LDC.64 R6, c[0x0][0xb10] ;  /* 0x0002c400ff067b82 */ /* 0x000e700000000a00 */
[----:B------:R-:W2:Y:S08]  /*23f0*/  LDC R18, c[0x0][0xb20] ;  /* 0x0002c800ff127b82 */ /* 0x000eb00000000800 */
[----:B------:R-:W4:Y:S01]  /*2400*/  LDC R20, c[0x0][0xb0c] ;  /* 0x0002c300ff147b82 */ /* 0x000f220000000800 */
[----:B---3--:R-:W-:Y:S01]  /*2410*/  IMAD.HI.U32 R19, R0, R5, RZ ;  /* 0x0000000500137227 */ /* 0x008fe200078e00ff */
[----:B------:R-:W-:-:S03]  /*2420*/  ISETP.NE.AND P0, PT, R4, 0x1, PT ;  /* 0x000000010400780c */ /* 0x000fc60003f05270 */
[----:B------:R-:W-:-:S03]  /*2430*/  IMAD.HI.U32 R5, R8, R5, RZ ;  /* 0x0000000508057227 */ /* 0x000fc600078e00ff */
[----:B------:R-:W3:Y:S01]  /*2440*/  LDC.64 R2, c[0x0][0xb28] ;  /* 0x0002ca00ff027b82 */ /* 0x000ee20000000a00 */
[----:B-1----:R-:W-:-:S04]  /*2450*/  IMAD.HI.U32 R22, R9, R6, RZ ;  /* 0x0000000609167227 */ /* 0x002fc800078e00ff */
[----:B------:R-:W-:Y:S01]  /*2460*/  IMAD.HI.U32 R24, R11, R6, RZ ;  /* 0x000000060b187227 */ /* 0x000fe200078e00ff */
[----:B------:R-:W-:Y:S02]  /*2470*/  SHF.R.U32.HI R22, RZ, R7, R22 ;  /* 0x00000007ff167219 */ /* 0x000fe40000011616 */
[-C--:B--2---:R-:W-:Y:S02]  /*2480*/  SHF.R.U32.HI R19, RZ, R18.reuse, R19 ;  /* 0x00000012ff137219 */ /* 0x084fe40000011613 */
[----:B------:R-:W-:Y:S02]  /*2490*/  SHF.R.U32.HI R5, RZ, R18, R5 ;  /* 0x00000012ff057219 */ /* 0x000fe40000011605 */
[----:B------:R-:W-:Y:S02]  /*24a0*/  SEL R19, R0, R19, !P0 ;  /* 0x0000001300137207 */ /* 0x000fe40004000000 */
[----:B------:R-:W-:Y:S02]  /*24b0*/  SHF.R.U32.HI R24, RZ, R7, R24 ;  /* 0x00000007ff187219 */ /* 0x000fe40000011618 */
[----:B----4-:R-:W-:-:S02]  /*24c0*/  ISETP.NE.AND P1, PT, R20, 0x1, PT ;  /* 0x000000011400780c */ /* 0x010fc40003f25270 */
[----:B------:R-:W-:Y:S02]  /*24d0*/  SEL R5, R8, R5, !P0 ;  /* 0x0000000508057207 */ /* 0x000fe40004000000 */
[----:B------:R-:W-:Y:S02]  /*24e0*/  SEL R21, R9, R22, !P1 ;  /* 0x0000001609157207 */ /* 0x000fe40004800000 */
[----:B------:R-:W-:Y:S01]  /*24f0*/  SEL R7, R11, R24, !P1 ;  /* 0x000000180b077207 */ /* 0x000fe20004800000 */
[----:B---3--:R-:W-:-:S04]  /*2500*/  IMAD.HI.U32 R22, R19, R2, RZ ;  /* 0x0000000213167227 */ /* 0x008fc800078e00ff */
[----:B------:R-:W-:Y:S01]  /*2510*/  IMAD.HI.U32 R6, R21, R2, RZ ;  /* 0x0000000215067227 */ /* 0x000fe200078e00ff */
[----:B------:R-:W-:-:S04]  /*2520*/  @P3 SHF.R.U32.HI R19, RZ, R3, R22 ;  /* 0x00000003ff133219 */ /* 0x000fc80000011616 */
[----:B------:R-:W-:Y:S01]  /*2530*/  @P3 SHF.R.U32.HI R21, RZ, R3, R6 ;  /* 0x00000003ff153219 */ /* 0x000fe20000011606 */
[----:B------:R-:W-:-:S04]  /*2540*/  IMAD R19, R40, R19, RZ ;  /* 0x0000001328137224 */ /* 0x000fc800078e02ff */
[----:B------:R-:W-:Y:S01]  /*2550*/  IMAD R6, R40, R21, RZ ;  /* 0x0000001528067224 */ /* 0x000fe200078e02ff */
[C---:B------:R-:W-:Y:S02]  /*2560*/  ISETP.GE.AND P0, PT, R5.reuse, R19, PT ;  /* 0x000000130500720c */ /* 0x040fe40003f06270 */
[----:B------:R-:W-:Y:S02]  /*2570*/  IADD3 R19, PT, PT, -R5, RZ, RZ ;  /* 0x000000ff05137210 */ /* 0x000fe40007ffe1ff */
[----:B------:R-:W-:Y:S01]  /*2580*/  ISETP.GE.OR P0, PT, R7, R6, P0 ;  /* 0x000000060700720c */ /* 0x000fe20000706670 */
[----:B------:R-:W-:-:S04]  /*2590*/  IMAD.HI.U32 R6, R5, R2, RZ ;  /* 0x0000000205067227 */ /* 0x000fc800078e00ff */
[----:B------:R-:W-:Y:S01]  /*25a0*/  IMAD R8, R4, R19, R8 ;  /* 0x0000001304087224 */ /* 0x000fe200078e0208 */
[----:B------:R-:W-:-:S04]  /*25b0*/  SHF.R.U32.HI R6, RZ, R3, R6 ;  /* 0x00000003ff067219 */ /* 0x000fc80000011606 */
[----:B------:R-:W-:-:S03]  /*25c0*/  SEL R6, R5, R6, !P3 ;  /* 0x0000000605067207 */ /* 0x000fc60005800000 */
[----:B------:R-:W-:-:S04]  /*25d0*/  @!P0 IMAD.HI.U32 R18, R7, R2, RZ ;  /* 0x0000000207128227 */ /* 0x000fc800078e00ff */
[----:B------:R-:W-:Y:S01]  /*25e0*/  IMAD.MOV R2, RZ, RZ, -R6 ;  /* 0x000000ffff027224 */ /* 0x000fe200078e0a06 */
[----:B------:R-:W-:-:S03]  /*25f0*/  @!P0 SHF.R.U32.HI R18, RZ, R3, R18 ;  /* 0x00000003ff128219 */ /* 0x000fc60000011612 */
[----:B------:R-:W-:Y:S01]  /*2600*/  IMAD R2, R40, R2, R5 ;  /* 0x0000000228027224 */ /* 0x000fe200078e0205 */
        /* <DEDUP_REMOVED lines=9> */
.L_x_41:
[----:B------:R-:W1:Y:S02]  /*26a0*/  LDCU UR8, c[0x0][0xb30] ;  /* 0x00016600ff0877ac */ /* 0x000e640008000800 */
[----:B-1----:R-:W-:-:S09]  /*26b0*/  UISETP.NE.AND UP0, UPT, UR8, 0x1, UPT ;  /* 0x000000010800788c */ /* 0x002fd2000bf05270 */
[----:B------:R-:W-:Y:S05]  /*26c0*/  BRA.U UP0, `(.L_x_42) ;  /* 0x0000000100407547 */ /* 0x000fea000b800000 */
[----:B------:R-:W1:Y:S08]  /*26d0*/  LDC.64 R4, c[0x0][0xb10] ;  /* 0x0002c400ff047b82 */ /* 0x000e700000000a00 */
[----:B------:R-:W2:Y:S08]  /*26e0*/  LDC.64 R2, c[0x0][0xb18] ;  /* 0x0002c600ff027b82 */ /* 0x000eb00000000a00 */
[----:B------:R-:W4:Y:S08]  /*26f0*/  LDC R6, c[0x0][0xb20] ;  /* 0x0002c800ff067b82 */ /* 0x000f300000000800 */
[----:B------:R-:W3:Y:S01]  /*2700*/  LDC R18, c[0x0][0xb0c] ;  /* 0x0002c300ff127b82 */ /* 0x000ee20000000800 */
[----:B-1----:R-:W-:-:S05]  /*2710*/  IMAD.HI.U32 R4, R11, R4, RZ ;  /* 0x000000040b047227 */ /* 0x002fca00078e00ff */
[----:B------:R-:W-:Y:S01]  /*2720*/  SHF.R.U32.HI R4, RZ, R5, R4 ;  /* 0x00000005ff047219 */ /* 0x000fe20000011604 */
[----:B--2---:R-:W-:Y:S01]  /*2730*/  IMAD.HI.U32 R3, R8, R3, RZ ;  /* 0x0000000308037227 */ /* 0x004fe200078e00ff */
[----:B------:R-:W-:-:S04]  /*2740*/  ISETP.NE.AND P0, PT, R2, 0x1, PT ;  /* 0x000000010200780c */ /* 0x000fc80003f05270 */
[----:B----4-:R-:W-:-:S04]  /*2750*/  SHF.R.U32.HI R3, RZ, R6, R3 ;  /* 0x00000006ff037219 */ /* 0x010fc80000011603 */
[----:B------:R-:W-:Y:S02]  /*2760*/  SEL R3, R8, R3, !P0 ;  /* 0x0000000308037207 */ /* 0x000fe40004000000 */
[----:B---3--:R-:W-:-:S04]  /*2770*/  ISETP.NE.AND P1, PT, R18, 0x1, PT ;  /* 0x000000011200780c */ /* 0x008fc80003f25270 */
[----:B------:R-:W-:-:S05]  /*2780*/  SEL R4, R11, R4, !P1 ;  /* 0x000000040b047207 */ /* 0x000fca0004800000 */
[----:B------:R-:W-:Y:S02]  /*2790*/  IMAD.IADD R5, R3, 0x1, -R4 ;  /* 0x0000000103057824 */ /* 0x000fe400078e0a04 */
[----:B------:R-:W-:Y:S02]  /*27a0*/  IMAD.IADD R3, R4, 0x1, -R3 ;  /* 0x0000000104037824 */ /* 0x000fe400078e0a03 */
[----:B------:R-:W-:Y:S02]  /*27b0*/  IMAD R11, R5, R18, R11 ;  /* 0x00000012050b7224 */ /* 0x000fe400078e020b */
[----:B------:R-:W-:-:S07]  /*27c0*/  IMAD R8, R3, R2, R8 ;  /* 0x0000000203087224 */ /* 0x000fce00078e0208 */
.L_x_42:
[----:B------:R-:W-:Y:S01]  /*27d0*/  VIADD R14, R14, 0x1 ;  /* 0x000000010e0e7836 */ /* 0x000fe20000000000 */
[----:B------:R-:W-:Y:S01]  /*27e0*/  PLOP3.LUT P1, PT, PT, PT, PT, 0x80, 0x8 ;  /* 0x000000000008781c */ /* 0x000fe20003f2f070 */
[----:B------:R-:W-:Y:S02]  /*27f0*/  IMAD.IADD R93, R11, 0x1, R92 ;  /* 0x000000010b5d7824 */ /* 0x000fe400078e025c */
[----:B------:R-:W-:Y:S01]  /*2800*/  IMAD.IADD R94, R8, 0x1, R81 ;  /* 0x00000001085e7824 */ /* 0x000fe200078e0251 */
[----:B------:R-:W-:-:S04]  /*2810*/  ISETP.NE.AND P0, PT, R14, 0x2, PT ;  /* 0x000000020e00780c */ /* 0x000fc80003f05270 */
[----:B------:R-:W-:Y:S02]  /*2820*/  SEL R2, RZ, 0x1, P0 ;  /* 0x00000001ff027807 */ /* 0x000fe40000000000 */
[----:B------:R-:W-:Y:S02]  /*2830*/  SEL R14, R14, RZ, P0 ;  /* 0x000000ff0e0e7207 */ /* 0x000fe40000000000 */
[----:B------:R-:W-:Y:S01]  /*2840*/  LOP3.LUT R13, R13, R2, RZ, 0x3c, !PT ;  /* 0x000000020d0d7212 */ /* 0x000fe200078e3cff */
[----:B------:R-:W-:Y:S06]  /*2850*/  @P2 BRA `(.L_x_43) ;  /* 0xfffffff000582947 */ /* 0x000fec000383ffff */
[----:B------:R-:W-:Y:S01]  /*2860*/  UIADD3 UR4, UPT, UPT, UR4, 0xc0, URZ ;  /* 0x000000c004047890 */ /* 0x000fe2000fffe0ff */
[----:B------:R-:W-:-:S03]  /*2870*/  SHF.L.U32 R3, R15, 0x1f, RZ ;  /* 0x0000001f0f037819 */ /* 0x000fc600000006ff */
[----:B------:R-:W-:-:S09]  /*2880*/  ULEA UR5, UR13, UR4, 0x3 ;  /* 0x000000040d057291 */ /* 0x000fd2000f8e18ff */
[----:B------:R-:W1:Y:S02]  /*2890*/  SYNCS.PHASECHK.TRANS64.TRYWAIT P0, [UR5], R3 ;  /* 0x00000003ff0075a7 */ /* 0x000e640008001105 */
[----:B-1----:R-:W-:Y:S05]  /*28a0*/  @!P0 BRA `(.L_x_44) ;  /* 0x0000004c00748947 */ /* 0x002fea0003800000 */
.L_x_139:
[----:B------:R-:W-:-:S04]  /*28b0*/  UIADD3 UR6, UPT, UPT, UR13, 0x1, URZ ;  /* 0x000000010d067890 */ /* 0x000fc8000fffe0ff */
[----:B------:R-:W-:-:S04]  /*28c0*/  UISETP.NE.AND UP0, UPT, UR6, 0x18, UPT ;  /* 0x000000180600788c */ /* 0x000fc8000bf05270 */
[----:B------:R-:W-:Y:S02]  /*28d0*/  USEL UR7, URZ, 0x1, UP0 ;  /* 0x00000001ff077887 */ /* 0x000fe40008000000 */
[----:B------:R-:W-:-:S04]  /*28e0*/  USEL UR6, UR6, URZ, UP0 ;  /* 0x000000ff06067287 */ /* 0x000fc80008000000 */
[----:B------:R-:W-:Y:S01]  /*28f0*/  ULEA UR5, UR6, UR4, 0x3 ;  /* 0x0000000406057291 */ /* 0x000fe2000f8e18ff */
[----:B------:R-:W-:-:S04]  /*2900*/  LOP3.LUT R2, R15, UR7, RZ, 0x3c, !PT ;  /* 0x000000070f027c12 */ /* 0x000fc8000f8e3cff */
[----:B-1----:R-:W-:-:S04]  /*2910*/  SHF.L.U32 R3, R2, 0x1f, RZ ;  /* 0x0000001f02037819 */ /* 0x002fc800000006ff */
[----:B------:R-:W1:Y:S02]  /*2920*/  SYNCS.PHASECHK.TRANS64.TRYWAIT P0, [UR5], R3 ;  /* 0x00000003ff0075a7 */ /* 0x000e640008001105 */
[----:B-1----:R-:W-:Y:S05]  /*2930*/  @!P0 BRA `(.L_x_45) ;  /* 0x0000004c00688947 */ /* 0x002fea0003800000 */
.L_x_141:
        /* <DEDUP_REMOVED lines=9> */
.L_x_143:
        /* <DEDUP_REMOVED lines=9> */
.L_x_145:
        /* <DEDUP_REMOVED lines=9> */
.L_x_147:
        /* <DEDUP_REMOVED lines=9> */
.L_x_149:
        /* <DEDUP_REMOVED lines=9> */
.L_x_151:
        /* <DEDUP_REMOVED lines=9> */
.L_x_153:
        /* <DEDUP_REMOVED lines=9> */
.L_x_155:
        /* <DEDUP_REMOVED lines=9> */
.L_x_157:
        /* <DEDUP_REMOVED lines=9> */
.L_x_159:
        /* <DEDUP_REMOVED lines=9> */
.L_x_161:
        /* <DEDUP_REMOVED lines=9> */
.L_x_163:
        /* <DEDUP_REMOVED lines=9> */
.L_x_165:
        /* <DEDUP_REMOVED lines=9> */
.L_x_167:
        /* <DEDUP_REMOVED lines=9> */
.L_x_169:
        /* <DEDUP_REMOVED lines=9> */
.L_x_171:
        /* <DEDUP_REMOVED lines=9> */
.L_x_173:
        /* <DEDUP_REMOVED lines=9> */
.L_x_175:
        /* <DEDUP_REMOVED lines=9> */
.L_x_177:
        /* <DEDUP_REMOVED lines=9> */
.L_x_179:
        /* <DEDUP_REMOVED lines=9> */
.L_x_181:
        /* <DEDUP_REMOVED lines=9> */
.L_x_183:
[----:B------:R-:W-:-:S04]  /*3510*/  UIADD3 UR6, UPT, UPT, UR6, 0x1, URZ ;  /* 0x0000000106067890 */ /* 0x000fc8000fffe0ff */
[----:B------:R-:W-:-:S04]  /*3520*/  UISETP.NE.AND UP0, UPT, UR6, 0x18, UPT ;  /* 0x000000180600788c */ /* 0x000fc8000bf05270 */
[----:B------:R-:W-:Y:S02]  /*3530*/  USEL UR5, URZ, 0x1, UP0 ;  /* 0x00000001ff057887 */ /* 0x000fe40008000000 */
[----:B------:R-:W-:-:S04]  /*3540*/  USEL UR6, UR6, URZ, UP0 ;  /* 0x000000ff06067287 */ /* 0x000fc80008000000 */
[----:B------:R-:W-:Y:S01]  /*3550*/  ULEA UR6, UR6, UR4, 0x3 ;  /* 0x0000000406067291 */ /* 0x000fe2000f8e18ff */
[----:B-1----:R-:W-:-:S04]  /*3560*/  LOP3.LUT R3, R2, UR5, RZ, 0x3c, !PT ;  /* 0x0000000502037c12 */ /* 0x002fc8000f8e3cff */
[----:B------:R-:W-:Y:S01]  /*3570*/  SHF.L.U32 R3, R3, 0x1f, RZ ;  /* 0x0000001f03037819 */ /* 0x000fe200000006ff */
[----:B---3--:R-:W-:-:S07]  /*3580*/  IMAD.U32 R0, RZ, RZ, UR6 ;  /* 0x00000006ff007e24 */ /* 0x008fce000f8e00ff */
.L_x_67:
[----:B-1----:R1:W2:Y:S02]  /*3590*/  SYNCS.PHASECHK.TRANS64.TRYWAIT P0, [R0+URZ], R3 ;  /* 0x00000003000075a7 */ /* 0x0022a400080011ff */
[----:B--2---:R-:W-:Y:S05]  /*35a0*/  @!P0 NANOSLEEP.SYNCS 0x989680 ;  /* 0x009896800000895d */ /* 0x004fea0003900000 */
[----:B------:R-:W2:Y:S02]  /*35b0*/  @!P0 SYNCS.PHASECHK.TRANS64 P0, [R0+URZ], R3 ;  /* 0x00000003000085a7 */ /* 0x000ea400080010ff */
[----:B--2---:R-:W-:Y:S05]  /*35c0*/  @P0 EXIT ;  /* 0x000000000000094d */ /* 0x004fea0003800000 */
[----:B------:R-:W-:Y:S05]  /*35d0*/  BRA `(.L_x_67) ;  /* 0xfffffffc00ec7947 */ /* 0x000fea000383ffff */
.L_x_23:
[----:B------:R-:W-:-:S04]  /*35e0*/  UISETP.NE.AND UP1, UPT, UR37, URZ, UPT ;  /* 0x000000ff2500728c */ /* 0x000fc8000bf25270 */
[----:B------:R-:W-:-:S09]  /*35f0*/  UISETP.NE.OR UP1, UPT, UR10, 0x1, UP1 ;  /* 0x000000010a00788c */ /* 0x000fd20008f25670 */
[----:B------:R-:W-:Y:S05]  /*3600*/  BRA.U UP1, `(.L_x_68) ;  /* 0x00000005014c7547 */ /* 0x000fea000b800000 */
[----:B------:R-:W-:Y:S01]  /*3610*/  HFMA2 R11, -RZ, RZ, 0, 0 ;  /* 0x00000000ff0b7431 */ /* 0x000fe200000001ff */
[----:B------:R-:W-:Y:S01]  /*3620*/  ISETP.GE.U32.AND P2, PT, R10, 0x2, PT ;  /* 0x000000020a00780c */ /* 0x000fe20003f46070 */
[----:B------:R-:W-:Y:S01]  /*3630*/  IMAD.MOV.U32 R12, RZ, RZ, 0x1 ;  /* 0x00000001ff0c7424 */ /* 0x000fe200078e00ff */
[----:B------:R-:W-:Y:S01]  /*3640*/  CS2R R8, SRZ ;  /* 0x0000000000087805 */ /* 0x000fe2000001ff00 */
[----:B------:R-:W-:Y:S01]  /*3650*/  IMAD.MOV.U32 R3, RZ, RZ, RZ ;  /* 0x000000ffff037224 */ /* 0x000fe200078e00ff */
[----:B------:R-:W-:Y:S01]  /*3660*/  UMOV UR4, 0x400 ;  /* 0x0000040000047882 */ /* 0x000fe20000000000 */
[----:B------:R-:W-:Y:S01]  /*3670*/  UMOV UR6, URZ ;  /* 0x000000ff00067c82 */ /* 0x000fe20008000000 */
[----:B------:R-:W-:-:S12]  /*3680*/  ULEA UR37, UR37, UR4, 0x18 ;  /* 0x0000000425257291 */ /* 0x000fd8000f8ec0ff */
.L_x_72:
[----:B------:R-:W-:Y:S02]  /*3690*/  LEA R0, R3, UR37, 0x3 ;  /* 0x0000002503007c11 */ /* 0x000fe4000f8e18ff */
[----:B------:R-:W-:-:S03]  /*36a0*/  SHF.L.U32 R5, R8, 0x1f, RZ ;  /* 0x0000001f08057819 */ /* 0x000fc600000006ff */
[----:B------:R-:W-:Y:S01]  /*36b0*/  VIADD R4, R0, 0x210 ;  /* 0x0000021000047836 */ /* 0x000fe20000000000 */
[----:B------:R-:W1:Y:S02]  /*36c0*/  SYNCS.PHASECHK.TRANS64.TRYWAIT P0, [R0+URZ+0x200], R5 ;  /* 0x00020005000075a7 */ /* 0x000e6400080011ff */
[----:B-1----:R-:W-:Y:S05]  /*36d0*/  @!P0 BRA `(.L_x_69) ;  /* 0x0000004800108947 */ /* 0x002fea0003800000 */
.L_x_184:
[----:B------:R-:W-:Y:S01]  /*36e0*/  ULEA UR5, UR6, UR37, 0x3 ;  /* 0x0000002506057291 */ /* 0x000fe2000f8e18ff */
[----:B------:R-:W-:Y:S01]  /*36f0*/  PRMT R4, RZ, 0x654, R4 ;  /* 0x00000654ff047816 */ /* 0x000fe20000000004 */
[----:B-1----:R-:W-:Y:S01]  /*3700*/  @!P2 IMAD.MOV.U32 R5, RZ, RZ, 0x10 ;  /* 0x00000010ff05a424 */ /* 0x002fe200078e00ff */
[----:B------:R-:W-:Y:S01]  /*3710*/  SHF.L.U32 R7, R12, 0x1f, RZ ;  /* 0x0000001f0c077819 */ /* 0x000fe200000006ff */
[----:B------:R-:W-:Y:S01]  /*3720*/  UIADD3 UR4, UPT, UPT, UR5, 0x1a0, URZ ;  /* 0x000001a005047890 */ /* 0x000fe2000fffe0ff */
[----:B------:R1:W-:Y:S05]  /*3730*/  SYNCS.ARRIVE.TRANS64.RED.A1T0 RZ, [R4+URZ], RZ ;  /* 0x000000ff04ff79a7 */ /* 0x0003ea00081004ff */
[----:B------:R-:W-:Y:S01]  /*3740*/  IMAD.U32 R13, RZ, RZ, UR4 ;  /* 0x00000004ff0d7e24 */ /* 0x000fe2000f8e00ff */
[----:B------:R-:W2:Y:S04]  /*3750*/  SYNCS.PHASECHK.TRANS64.TRYWAIT P0, [UR5+0x1b0], R7 ;  /* 0x0001b007ff0075a7 */ /* 0x000ea80008001105 */
[----:B------:R-:W-:Y:S01]  /*3760*/  PRMT R13, R10, 0x654, R13 ;  /* 0x000006540a0d7816 */ /* 0x000fe2000000000d */
[----:B-12---:R-:W-:Y:S06]  /*3770*/  @!P0 BRA `(.L_x_70) ;  /* 0x0000004400fc8947 */ /* 0x006fec0003800000 */
.L_x_186:
[----:B------:R-:W-:Y:S01]  /*3780*/  ULEA UR4, UR6, UR37, 0x4 ;  /* 0x0000002506047291 */ /* 0x000fe2000f8e20ff */
[----:B------:R-:W-:Y:S01]  /*3790*/  SEL R2, R13, R2, !P2 ;  /* 0x000000020d027207 */ /* 0x000fe20005000000 */
[----:B------:R-:W-:Y:S01]  /*37a0*/  UIADD3 UR5, UPT, UPT, UR5, 0x1a0, URZ ;  /* 0x000001a005057890 */ /* 0x000fe2000fffe0ff */
[----:B-1----:R-:W-:Y:S01]  /*37b0*/  LEA R0, R11, UR37, 0x3 ;  /* 0x000000250b007c11 */ /* 0x002fe2000f8e18ff */
[----:B------:R-:W-:Y:S01]  /*37c0*/  UIADD3 UR4, UPT, UPT, UR4, 0x230, URZ ;  /* 0x0000023004047890 */ /* 0x000fe2000fffe0ff */
[----:B------:R1:W-:Y:S01]  /*37d0*/  @!P2 SYNCS.ARRIVE.TRANS64.RED RZ, [R2+URZ], R5 ;  /* 0x0000000502ffa9a7 */ /* 0x0003e200080004ff */
[----:B------:R-:W-:Y:S01]  /*37e0*/  UIADD3 UR6, UPT, UPT, UR6, 0x1, URZ ;  /* 0x0000000106067890 */ /* 0x000fe2000fffe0ff */
[----:B------:R-:W-:-:S03]  /*37f0*/  VIADD R3, R3, 0x1 ;  /* 0x0000000103037836 */ /* 0x000fc60000000000 */
[----:B------:R-:W-:Y:S02]  /*3800*/  UISETP.NE.AND UP0, UPT, UR6, 0x2, UPT ;  /* 0x000000020600788c */ /* 0x000fe4000bf05270 */
[----:B------:R-:W-:Y:S01]  /*3810*/  ISETP.NE.AND P0, PT, R3, 0x2, PT ;  /* 0x000000020300780c */ /* 0x000fe20003f05270 */
[----:B------:R-:W-:Y:S06]  /*3820*/  UGETNEXTWORKID.BROADCAST [UR4], [UR5] ;  /* 0x00000000040073ca */ /* 0x000fec0008000100 */
[----:B------:R-:W-:Y:S02]  /*3830*/  USEL UR4, URZ, 0x1, UP0 ;  /* 0x00000001ff047887 */ /* 0x000fe40008000000 */
[----:B------:R-:W-:-:S04]  /*3840*/  USEL UR6, UR6, URZ, UP0 ;  /* 0x000000ff06067287 */ /* 0x000fc80008000000 */
[----:B------:R-:W-:Y:S02]  /*3850*/  LOP3.LUT R12, R12, UR4, RZ, 0x3c, !PT ;  /* 0x000000040c0c7c12 */ /* 0x000fe4000f8e3cff */
[----:B-1----:R-:W-:-:S04]  /*3860*/  SHF.L.U32 R5, R9, 0x1f, RZ ;  /* 0x0000001f09057819 */ /* 0x002fc800000006ff */
[----:B------:R-:W1:Y:S02]  /*3870*/  SYNCS.PHASECHK.TRANS64.TRYWAIT P1, [R0+URZ+0x1a0], R5 ;  /* 0x0001a005000075a7 */ /* 0x000e6400080211ff */
[----:B-1----:R-:W-:Y:S05]  /*3880*/  @!P1 BRA `(.L_x_71) ;  /* 0x0000004400d09947 */ /* 0x002fea0003800000 */
.L_x_187:
[----:B------:R-:W-:Y:S01]  /*3890*/  LEA R4, R11, UR37, 0x4 ;  /* 0x000000250b047c11 */ /* 0x000fe2000f8e20ff */
[----:B-1----:R-:W-:Y:S01]  /*38a0*/  VIADD R0, R0, 0x1b0 ;  /* 0x000001b000007836 */ /* 0x002fe20000000000 */
[----:B------:R-:W-:Y:S01]  /*38b0*/  SEL R3, R3, RZ, P0 ;  /* 0x000000ff03037207 */ /* 0x000fe20000000000 */
[----:B------:R-:W-:-:S03]  /*38c0*/  VIADD R11, R11, 0x1 ;  /* 0x000000010b0b7836 */ /* 0x000fc60000000000 */
[----:B------:R-:W1:Y:S01]  /*38d0*/  LDS.128 R4, [R4+0x230] ;  /* 0x0002300004047984 */ /* 0x000e620000000c00 */
[----:B------:R-:W-:Y:S02]  /*38e0*/  PRMT R0, RZ, 0x654, R0 ;  /* 0x00000654ff007816 */ /* 0x000fe40000000000 */
[C---:B------:R-:W-:Y:S01]  /*38f0*/  ISETP.NE.AND P1, PT, R11.reuse, 0x2, PT ;  /* 0x000000020b00780c */ /* 0x040fe20003f25270 */
[----:B------:R-:W-:Y:S01]  /*3900*/  @!PT LDS RZ, [RZ] ;  /* 0x00000000fffff984 */ /* 0x000fe20000000800 */
[----:B------:R-:W-:Y:S01]  /*3910*/  @!PT LDS RZ, [RZ] ;  /* 0x00000000fffff984 */ /* 0x000fe20000000800 */
[----:B------:R-:W-:Y:S01]  /*3920*/  @!PT LDS RZ, [RZ] ;  /* 0x00000000fffff984 */ /* 0x000fe20000000800 */
[----:B------:R-:W-:Y:S01]  /*3930*/  @!PT LDS RZ, [RZ] ;  /* 0x00000000fffff984 */ /* 0x000fe20000000800 */
[----:B------:R2:W-:Y:S06]  /*3940*/  MEMBAR.ALL.CTA ;  /* 0x0000000000007992 */ /* 0x0005ec0000008000 */
[----:B--2---:R-:W2:Y:S01]  /*3950*/  FENCE.VIEW.ASYNC.S ;  /* 0x00000000000073c6 */ /* 0x004ea20000000000 */
[----:B------:R-:W-:Y:S01]  /*3960*/  SEL R11, R11, RZ, P1 ;  /* 0x000000ff0b0b7207 */ /* 0x000fe20000800000 */
[----:B--2---:R2:W-:Y:S01]  /*3970*/  SYNCS.ARRIVE.TRANS64.RED.A1T0 RZ, [R0+URZ], RZ ;  /* 0x000000ff00ff79a7 */ /* 0x0045e200081004ff */
[----:B-1----:R-:W-:-:S02]  /*3980*/  LOP3.LUT P3, RZ, R6, 0x1, RZ, 0xc0, !PT ;  /* 0x0000000106ff7812 */ /* 0x002fc4000786c0ff */
[----:B------:R-:W-:-:S04]  /*3990*/  SEL R5, RZ, 0x1, P0 ;  /* 0x00000001ff057807 */ /* 0x000fc80000000000 */
[----:B------:R-:W-:Y:S02]  /*39a0*/  LOP3.LUT R8, R8, R5, RZ, 0x3c, !PT ;  /* 0x0000000508087212 */ /* 0x000fe400078e3cff */
[----:B--2---:R-:W-:-:S04]  /*39b0*/  SEL R0, RZ, 0x1, P1 ;  /* 0x00000001ff007807 */ /* 0x004fc80000800000 */
[----:B------:R-:W-:Y:S01]  /*39c0*/  LOP3.LUT R9, R9, R0, RZ, 0x3c, !PT ;  /* 0x0000000009097212 */ /* 0x000fe200078e3cff */
[----:B------:R-:W-:Y:S06]  /*39d0*/  @P3 BRA `(.L_x_72) ;  /* 0xfffffffc002c3947 */ /* 0x000fec000383ffff */
[----:B------:R-:W-:Y:S01]  /*39e0*/  ULEA UR5, UR6, UR37, 0x3 ;  /* 0x0000002506057291 */ /* 0x000fe2000f8e18ff */
[----:B------:R-:W-:-:S08]  /*39f0*/  SHF.L.U32 R3, R12, 0x1f, RZ ;  /* 0x0000001f0c037819 */ /* 0x000fd000000006ff */
[----:B------:R-:W1:Y:S02]  /*3a00*/  SYNCS.PHASECHK.TRANS64 P0, [UR5+0x1b0], R3 ;  /* 0x0001b003ff0075a7 */ /* 0x000e640008001005 */
[----:B-1----:R-:W-:Y:S05]  /*3a10*/  @P0 BRA `(.L_x_73) ;  /* 0x0000000000080947 */ /* 0x002fea0003800000 */
[----:B------:R-:W1:Y:S02]  /*3a20*/  SYNCS.PHASECHK.TRANS64.TRYWAIT P0, [UR5+0x1b0], R3 ;  /* 0x0001b003ff0075a7 */ /* 0x000e640008001105 */
[----:B-1----:R-:W-:Y:S05]  /*3a30*/  @!P0 BRA `(.L_x_74) ;  /* 0x0000004400788947 */ /* 0x002fea0003800000 */
.L_x_73:
[----:B------:R-:W-:-:S04]  /*3a40*/  UIADD3 UR4, UPT, UPT, UR6, 0x1, URZ ;  /* 0x0000000106047890 */ /* 0x000fc8000fffe0ff */
[----:B------:R-:W-:-:S04]  /*3a50*/  UISETP.NE.AND UP0, UPT, UR4, 0x2, UPT ;  /* 0x000000020400788c */ /* 0x000fc8000bf05270 */
[----:B------:R-:W-:Y:S02]  /*3a60*/  USEL UR7, URZ, 0x1, UP0 ;  /* 0x00000001ff077887 */ /* 0x000fe40008000000 */
[----:B------:R-:W-:-:S04]  /*3a70*/  USEL UR4, UR4, URZ, UP0 ;  /* 0x000000ff04047287 */ /* 0x000fc80008000000 */
[----:B------:R-:W-:Y:S01]  /*3a80*/  ULEA UR4, UR4, UR37, 0x3 ;  /* 0x0000002504047291 */ /* 0x000fe2000f8e18ff */
[----:B-1----:R-:W-:-:S04]  /*3a90*/  LOP3.LUT R3, R12, UR7, RZ, 0x3c, !PT ;  /* 0x000000070c037c12 */ /* 0x002fc8000f8e3cff */
[----:B------:R-:W-:-:S04]  /*3aa0*/  SHF.L.U32 R0, R3, 0x1f, RZ ;  /* 0x0000001f03007819 */ /* 0x000fc800000006ff */
[----:B------:R-:W1:Y:S02]  /*3ab0*/  SYNCS.PHASECHK.TRANS64 P0, [UR4+0x1b0], R0 ;  /* 0x0001b000ff0075a7 */ /* 0x000e640008001004 */
[----:B-1----:R-:W-:Y:S05]  /*3ac0*/  @P0 EXIT ;  /* 0x000000000000094d */ /* 0x002fea0003800000 */
[----:B------:R-:W-:Y:S02]  /*3ad0*/  SHF.L.U32 R3, R3, 0x1f, RZ ;  /* 0x0000001f03037819 */ /* 0x000fe400000006ff */
[----:B------:R-:W-:-:S07]  /*3ae0*/  MOV R0, UR4 ;  /* 0x0000000400007c02 */ /* 0x000fce0008000f00 */
.L_x_75:
[----:B-1----:R1:W2:Y:S02]  /*3af0*/  SYNCS.PHASECHK.TRANS64.TRYWAIT P0, [R0+URZ+0x1b0], R3 ;  /* 0x0001b003000075a7 */ /* 0x0022a400080011ff */
[----:B--2---:R-:W-:Y:S05]  /*3b00*/  @!P0 NANOSLEEP.SYNCS 0x989680 ;  /* 0x009896800000895d */ /* 0x004fea0003900000 */
[----:B------:R-:W2:Y:S02]  /*3b10*/  @!P0 SYNCS.PHASECHK.TRANS64 P0, [R0+URZ+0x1b0], R3 ;  /* 0x0001b003000085a7 */ /* 0x000ea400080010ff */
[----:B--2---:R-:W-:Y:S05]  /*3b20*/  @P0 EXIT ;  /* 0x000000000000094d */ /* 0x004fea0003800000 */
[----:B------:R-:W-:Y:S05]  /*3b30*/  BRA `(.L_x_75) ;  /* 0xfffffffc00ec7947 */ /* 0x000fea000383ffff */
.L_x_68:
[----:B------:R-:W-:Y:S05]  /*3b40*/  BRA.U UP4, `(.L_x_76) ;  /* 0x0000001104a07547 */ /* 0x000fea000b800000 */
[----:B------:R-:W-:Y:S01]  /*3b50*/  UMOV UR6, 0x40 ;  /* 0x0000004000067882 */ /* 0x000fe20000000000 */
[----:B------:R-:W-:Y:S01]  /*3b60*/  NOP ;  /* 0x0000000000007918 */ /* 0x000fe20000000000 */
[----:B------:R-:W-:Y:S01]  /*3b70*/  ULEA UR6, UR37, UR6, 0x18 ;  /* 0x0000000625067291 */ /* 0x000fe2000f8ec0ff */
[----:B------:R-:W-:Y:S02]  /*3b80*/  UMOV UR7, 0x400 ;  /* 0x0000040000077882 */ /* 0x000fe40000000000 */
[----:B------:R-:W-:-:S06]  /*3b90*/  ULEA UR37, UR37, UR7, 0x18 ;  /* 0x0000000725257291 */ /* 0x000fcc000f8ec0ff */
[----:B------:R-:W1:Y:S02]  /*3ba0*/  LDS.U8 R2, [UR6+0x1c] ;  /* 0x00001c06ff027984 */ /* 0x000e640008000000 */
[----:B-1----:R-:W-:-:S13]  /*3bb0*/  ISETP.NE.AND P0, PT, R2, RZ, PT ;  /* 0x000000ff0200720c */ /* 0x002fda0003f05270 */
[----:B------:R-:W-:Y:S05]  /*3bc0*/  @P0 BRA `(.L_x_77) ;  /* 0x0000000400080947 */ /* 0x000fea0003800000 */
[----:B------:R-:W-:Y:S02]  /*3bd0*/  UISETP.NE.U32.AND UP0, UPT, UR5, 0x1, UPT ;  /* 0x000000010500788c */ /* 0x000fe4000bf05070 */
[----:B------:R-:W-:-:S07]  /*3be0*/  UIADD3 UR8, UPT, UPT, UR6, 0x8, URZ ;  /* 0x0000000806087890 */ /* 0x000fce000fffe0ff */
[----:B------:R-:W-:Y:S05]  /*3bf0*/  BRA.U !UP0, `(.L_x_78) ;  /* 0x00000001089c7547 */ /* 0x000fea000b800000 */
[----:B------:R-:W-:Y:S01]  /*3c00*/  ELECT P0, URZ, PT ;  /* 0x0000000000ff782f */ /* 0x000fe20003800000 */
[----:B------:R-:W-:-:S12]  /*3c10*/  BSSY B0, `(.L_x_78) ;  /* 0x0000025000007945 */ /* 0x000fd80003800000 */
[----:B------:R-:W-:Y:S05]  /*3c20*/  @!P0 BRA `(.L_x_79) ;  /* 0x00000000008c8947 */ /* 0x000fea0003800000 */
[----:B------:R-:W-:-:S05]  /*3c30*/  UMOV UR7, 0x10 ;  /* 0x0000001000077882 */ /* 0x000fca0000000000 */
[----:B------:R-:W-:Y:S04]  /*3c40*/  DEPBAR.LE SB1, 0x36 ;  /* 0x00009d800000791a */ /* 0x000fe80000000000 */
[----:B------:R-:W1:Y:S02]  /*3c50*/  UTCATOMSWS.2CTA.FIND_AND_SET.ALIGN UP1, UR7, UR7 ;  /* 0x00000007000775e3 */ /* 0x000e640008220800 */
[----:B-1----:R-:W-:Y:S01]  /*3c60*/  MOV R11, UR7 ;  /* 0x00000007000b7c02 */ /* 0x002fe20008000f00 */
[----:B------:R-:W-:Y:S06]  /*3c70*/  BRA.U UP1, `(.L_x_80) ;  /* 0x0000000101187547 */ /* 0x000fec000b800000 */
.L_x_81:
[----:B------:R-:W-:Y:S05]  /*3c80*/  NANOSLEEP 0x64 ;  /* 0x000000640000795d */ /* 0x000fea0003800000 */
[----:B------:R-:W-:-:S05]  /*3c90*/  UMOV UR7, 0x10 ;  /* 0x0000001000077882 */ /* 0x000fca0000000000 */
[----:B------:R-:W-:Y:S04]  /*3ca0*/  DEPBAR.LE SB1, 0x36 ;  /* 0x00009d800000791a */ /* 0x000fe80000000000 */
[----:B------:R-:W1:Y:S02]  /*3cb0*/  UTCATOMSWS.2CTA.FIND_AND_SET.ALIGN UP1, UR7, UR7 ;  /* 0x00000007000775e3 */ /* 0x000e640008220800 */
[----:B-1----:R-:W-:Y:S01]  /*3cc0*/  MOV R11, UR7 ;  /* 0x00000007000b7c02 */ /* 0x002fe20008000f00 */
[----:B------:R-:W-:Y:S05]  /*3cd0*/  BRA.U !UP1, `(.L_x_81) ;  /* 0xfffffffd09e87547 */ /* 0x000fea000b83ffff */
.L_x_80:
[----:B------:R-:W1:Y:S01]  /*3ce0*/  LDS R5, [UR6+0x10] ;  /* 0x00001006ff057984 */ /* 0x000e620008000800 */
[----:B------:R-:W-:Y:S01]  /*3cf0*/  IMAD.U32 R3, RZ, RZ, UR37 ;  /* 0x00000025ff037e24 */ /* 0x000fe2000f8e00ff */
[----:B------:R-:W-:-:S03]  /*3d00*/  MOV R2, UR4 ;  /* 0x0000000400027c02 */ /* 0x000fc60008000f00 */
[----:B------:R-:W-:Y:S01]  /*3d10*/  VIADD R3, R3, 0x250 ;  /* 0x0000025003037836 */ /* 0x000fe20000000000 */
[----:B-1----:R-:W-:-:S04]  /*3d20*/  SHF.L.U32 R5, R5, 0x1f, RZ ;  /* 0x0000001f05057819 */ /* 0x002fc800000006ff */
[----:B------:R-:W1:Y:S02]  /*3d30*/  SYNCS.PHASECHK.TRANS64.TRYWAIT P0, [UR6+0x8], R5 ;  /* 0x00000805ff0075a7 */ /* 0x000e640008001106 */
[----:B-1----:R-:W-:Y:S05]  /*3d40*/  @P0 BRA `(.L_x_82) ;  /* 0x0000000000080947 */ /* 0x002fea0003800000 */
[----:B------:R-:W1:Y:S02]  /*3d50*/  SYNCS.PHASECHK.TRANS64.TRYWAIT P0, [UR6+0x8], R5 ;  /* 0x00000805ff0075a7 */ /* 0x000e640008001106 */
[----:B-1----:R-:W-:Y:S05]  /*3d60*/  @!P0 BRA `(.L_x_83) ;  /* 0x0000004000c48947 */ /* 0x002fea0003800000 */
.L_x_82:
[----:B-1----:R-:W-:Y:S01]  /*3d70*/  HFMA2 R4, -RZ, RZ, 0, 5.9604644775390625e-08 ;  /* 0x00000001ff047431 */ /* 0x002fe200000001ff */
[----:B------:R-:W-:Y:S01]  /*3d80*/  UPRMT UR7, UR4, 0x654, UR8 ;  /* 0x0000065404077896 */ /* 0x000fe20008000008 */
[----:B------:R-:W-:Y:S01]  /*3d90*/  IMAD.MOV.U32 R6, RZ, RZ, 0xffff ;  /* 0x0000ffffff067424 */ /* 0x000fe200078e00ff */
[----:B------:R-:W-:Y:S01]  /*3da0*/  PRMT R2, R2, 0x654, R3 ;  /* 0x0000065402027816 */ /* 0x000fe20000000003 */
[----:B------:R-:W-:Y:S02]  /*3db0*/  IMAD.MOV.U32 R5, RZ, RZ, 0x4 ;  /* 0x00000004ff057424 */ /* 0x000fe400078e00ff */
[----:B------:R-:W-:Y:S01]  /*3dc0*/  IMAD.SHL.U32 R9, R11, 0x20, RZ ;  /* 0x000000200b097824 */ /* 0x000fe200078e00ff */
[----:B------:R-:W-:Y:S02]  /*3dd0*/  MOV R3, UR7 ;  /* 0x0000000700037c02 */ /* 0x000fe40008000f00 */
[-C--:B------:R-:W-:Y:S01]  /*3de0*/  SHF.L.U32 R7, R6, R11.reuse, RZ ;  /* 0x0000000b06077219 */ /* 0x080fe200000006ff */
[----:B------:R1:W-:Y:S01]  /*3df0*/  SYNCS.ARRIVE.TRANS64.RED RZ, [UR7], R5 ;  /* 0x00000005ffff79a7 */ /* 0x0003e20008000407 */
[----:B------:R-:W-:Y:S01]  /*3e00*/  SHF.L.U32 R6, R4, R11, RZ ;  /* 0x0000000b04067219 */ /* 0x000fe200000006ff */
[----:B------:R1:W-:Y:S04]  /*3e10*/  STS [UR37+0x250], R9 ;  /* 0x00025009ff007988 */ /* 0x0003e80008000825 */
[----:B------:R1:W-:Y:S04]  /*3e20*/  STAS [R2.64], R11 ;  /* 0x0000000b02007dbd */ /* 0x0003e8000c0008ff */
[----:B------:R1:W-:Y:S04]  /*3e30*/  ATOMS.OR RZ, [UR6+0x14], R7 ;  /* 0x00001407ffff798c */ /* 0x0003e8000b000006 */
[----:B------:R1:W-:Y:S04]  /*3e40*/  ATOMS.OR RZ, [UR6+0x18], R6 ;  /* 0x00001806ffff798c */ /* 0x0003e8000b000006 */
[----:B------:R1:W-:Y:S02]  /*3e50*/  ATOMS.XOR RZ, [UR6+0x10], R4 ;  /* 0x00001004ffff798c */ /* 0x0003e4000b800006 */
.L_x_79:
[----:B------:R-:W-:Y:S05]  /*3e60*/  BSYNC B0 ;  /* 0x0000000000007941 */ /* 0x000fea0003800000 */
.L_x_78:
[----:B------:R-:W-:Y:S05]  /*3e70*/  BRA.U UP0, `(.L_x_84) ;  /* 0x00000001006c7547 */ /* 0x000fea000b800000 */
[----:B------:R-:W-:-:S03]  /*3e80*/  UMOV UR7, 0xffffffff ;  /* 0xffffffff00077882 */ /* 0x000fc60000000000 */
[----:B------:R-:W-:Y:S05]  /*3e90*/  BRA.DIV UR7, `(.L_x_85) ;  /* 0x0000004207907947 */ /* 0x000fea000b800000 */
[----:B------:R-:W-:-:S13]  /*3ea0*/  ELECT P6, URZ, PT ;  /* 0x0000000000ff782f */ /* 0x000fda00038c0000 */
.L_x_191:
[----:B------:R-:W-:Y:S05]  /*3eb0*/  @!P6 BRA `(.L_x_84) ;  /* 0x00000000005ce947 */ /* 0x000fea0003800000 */
[----:B-1----:R-:W1:Y:S02]  /*3ec0*/  LDS R3, [UR6+0x10] ;  /* 0x00001006ff037984 */ /* 0x002e640008000800 */
[----:B-1----:R-:W-:-:S04]  /*3ed0*/  SHF.L.U32 R3, R3, 0x1f, RZ ;  /* 0x0000001f03037819 */ /* 0x002fc800000006ff */
[----:B------:R-:W1:Y:S02]  /*3ee0*/  SYNCS.PHASECHK.TRANS64.TRYWAIT P0, [UR6+0x8], R3 ;  /* 0x00000803ff0075a7 */ /* 0x000e640008001106 */
[----:B-1----:R-:W-:Y:S05]  /*3ef0*/  @P0 BRA `(.L_x_86) ;  /* 0x0000000000080947 */ /* 0x002fea0003800000 */
[----:B------:R-:W1:Y:S02]  /*3f00*/  SYNCS.PHASECHK.TRANS64.TRYWAIT P0, [UR6+0x8], R3 ;  /* 0x00000803ff0075a7 */ /* 0x000e640008001106 */
[----:B-1----:R-:W-:Y:S05]  /*3f10*/  @!P0 BRA `(.L_x_87) ;  /* 0x0000004000908947 */ /* 0x002fea0003800000 */
.L_x_86:
[----:B------:R-:W2:Y:S01]  /*3f20*/  LDS R5, [UR37+0x250] ;  /* 0x00025025ff057984 */ /* 0x000ea20008000800 */
[----:B-1----:R-:W-:Y:S02]  /*3f30*/  HFMA2 R2, -RZ, RZ, 0, 5.9604644775390625e-08 ;  /* 0x00000001ff027431 */ /* 0x002fe400000001ff */
[----:B------:R-:W-:Y:S01]  /*3f40*/  IMAD.MOV.U32 R3, RZ, RZ, 0xffff ;  /* 0x0000ffffff037424 */ /* 0x000fe200078e00ff */
[----:B------:R-:W-:Y:S01]  /*3f50*/  UPRMT UR7, UR4, 0x654, UR8 ;  /* 0x0000065404077896 */ /* 0x000fe20008000008 */
[----:B--2---:R-:W-:-:S03]  /*3f60*/  IMAD.SHL.U32 R4, R5, 0x20, RZ ;  /* 0x0000002005047824 */ /* 0x004fc600078e00ff */
[-C--:B------:R-:W-:Y:S02]  /*3f70*/  SHF.L.U32 R3, R3, R5.reuse, RZ ;  /* 0x0000000503037219 */ /* 0x080fe400000006ff */
[----:B------:R-:W-:Y:S01]  /*3f80*/  SHF.L.U32 R5, R2, R5, RZ ;  /* 0x0000000502057219 */ /* 0x000fe200000006ff */
[----:B------:R2:W-:Y:S04]  /*3f90*/  STS [UR37+0x250], R4 ;  /* 0x00025004ff007988 */ /* 0x0005e80008000825 */
[----:B------:R2:W-:Y:S04]  /*3fa0*/  ATOMS.OR RZ, [UR6+0x14], R3 ;  /* 0x00001403ffff798c */ /* 0x0005e8000b000006 */
[----:B------:R2:W-:Y:S01]  /*3fb0*/  ATOMS.OR RZ, [UR6+0x18], R5 ;  /* 0x00001805ffff798c */ /* 0x0005e2000b000006 */
[----:B------:R-:W-:Y:S03]  /*3fc0*/  SYNCS.ARRIVE.TRANS64.RED.A1T0 RZ, [UR7], RZ ;  /* 0x000000ffffff79a7 */ /* 0x000fe60008100407 */
[----:B------:R2:W-:Y:S01]  /*3fd0*/  ATOMS.XOR RZ, [UR6+0x10], R2 ;  /* 0x00001002ffff798c */ /* 0x0005e2000b800006 */
[----:B------:R-:W-:Y:S05]  /*3fe0*/  BRA `(.L_x_84) ;  /* 0x0000000000107947 */ /* 0x000fea0003800000 */
.L_x_77:
[----:B------:R-:W-:-:S05]  /*3ff0*/  MOV R2, 0xffffffff ;  /* 0xffffffff00027802 */ /* 0x000fca0000000f00 */
[----:B------:R1:W-:Y:S02]  /*4000*/  STS [UR37+0x250], R2 ;  /* 0x00025002ff007988 */ /* 0x0003e40008000825 */
[----:B-1----:R-:W-:Y:S02]  /*4010*/  MOV R2, 0x4030 ;  /* 0x0000403000027802 */ /* 0x002fe40000000f00 */
[----:B-----5:R-:W-:Y:S05]  /*4020*/  CALL.REL.NOINC `($__internal_1_$__cuda_sm10x_tcgen05_guardrail_trap_phase_invalid_during_alloc) ;  /* 0x0000004400987944 */ /* 0x020fea0003c00000 */
.L_x_84:
[----:B------:R-:W-:Y:S05]  /*4030*/  WARPSYNC.ALL ;  /* 0x0000000000007948 */ /* 0x000fea0003800000 */
[----:B------:R-:W3:Y:S01]  /*4040*/  S2UR UR8, SR_CgaCtaId ;  /* 0x00000000000879c3 */ /* 0x000ee20000008800 */
[----:B------:R-:W-:Y:S01]  /*4050*/  UMOV UR6, 0x400 ;  /* 0x0000040000067882 */ /* 0x000fe20000000000 */
[----:B------:R-:W-:-:S06]  /*4060*/  NOP ;  /* 0x0000000000007918 */ /* 0x000fcc0000000000 */
[----:B------:R-:W-:Y:S06]  /*4070*/  BAR.ARV 0x6, 0xa0 ;  /* 0x0182800000007b1d */ /* 0x000fec0000002000 */
[----:B------:R-:W-:Y:S01]  /*4080*/  LOP3.LUT R0, R0, 0xffff, RZ, 0xc0, !PT ;  /* 0x0000ffff00007812 */ /* 0x000fe200078ec0ff */
[----:B-1----:R-:W-:Y:S01]  /*4090*/  IMAD.MOV.U32 R9, RZ, RZ, 0x1 ;  /* 0x00000001ff097424 */ /* 0x002fe200078e00ff */
[----:B------:R-:W-:Y:S01]  /*40a0*/  LOP3.LUT R8, R8, 0xffff, RZ, 0xc0, !PT ;  /* 0x0000ffff08087812 */ /* 0x000fe200078ec0ff */
[----:B------:R-:W-:Y:S01]  /*40b0*/  UMOV UR22, URZ ;  /* 0x000000ff00167c82 */ /* 0x000fe20008000000 */
[----:B------:R-:W-:Y:S01]  /*40c0*/  R2UR UR12, R0 ;  /* 0x00000000000c72ca */ /* 0x000fe200000e0000 */
[----:B------:R-:W-:Y:S01]  /*40d0*/  UMOV UR21, URZ ;  /* 0x000000ff00157c82 */ /* 0x000fe20008000000 */
[----:B------:R-:W-:Y:S01]  /*40e0*/  R2UR UR13, R8 ;  /* 0x00000000080d72ca */ /* 0x000fe200000e0000 */
[----:B------:R-:W-:Y:S01]  /*40f0*/  IMAD.MOV.U32 R8, RZ, RZ, RZ ;  /* 0x000000ffff087224 */ /* 0x000fe200078e00ff */
[----:B------:R-:W-:Y:S01]  /*4100*/  UMOV UR20, URZ ;  /* 0x000000ff00147c82 */ /* 0x000fe20008000000 */
[----:B------:R-:W-:-:S02]  /*4110*/  UISETP.NE.AND UP2, UPT, UR5, URZ, UPT ;  /* 0x000000ff0500728c */ /* 0x000fc4000bf45270 */
[----:B---3--:R-:W-:Y:S01]  /*4120*/  ULEA UR8, UR8, UR6, 0x18 ;  /* 0x0000000608087291 */ /* 0x008fe2000f8ec0ff */
[----:B------:R-:W1:Y:S03]  /*4130*/  LDCU UR6, c[0x0][0x38c] ;  /* 0x00007180ff0677ac */ /* 0x000e660008000800 */
[----:B------:R-:W-:Y:S02]  /*4140*/  UIADD3 UR14, UPT, UPT, UR8, 0x2400, URZ ;  /* 0x00002400080e7890 */ /* 0x000fe4000fffe0ff */
[----:B------:R-:W-:-:S03]  /*4150*/  UIADD3 UR15, UPT, UPT, UR8, 0x32400, URZ ;  /* 0x00032400080f7890 */ /* 0x000fc6000fffe0ff */
[----:B--2---:R-:W2:Y:S01]  /*4160*/  LDS R2, [UR8+0x250] ;  /* 0x00025008ff027984 */ /* 0x004ea20008000800 */
[----:B------:R-:W-:Y:S02]  /*4170*/  USHF.R.U32.HI UR14, URZ, 0x4, UR14 ;  /* 0x00000004ff0e7899 */ /* 0x000fe4000801160e */
[----:B------:R-:W-:Y:S02]  /*4180*/  USHF.R.U32.HI UR15, URZ, 0x4, UR15 ;  /* 0x00000004ff0f7899 */ /* 0x000fe4000801160f */
[----:B------:R-:W-:Y:S02]  /*4190*/  ULOP3.LUT UR14, UR14, 0x3fff, URZ, 0xc0, !UPT ;  /* 0x00003fff0e0e7892 */ /* 0x000fe4000f8ec0ff */
[----:B------:R-:W-:Y:S02]  /*41a0*/  ULOP3.LUT UR15, UR15, 0x3fff, URZ, 0xc0, !UPT ;  /* 0x00003fff0f0f7892 */ /* 0x000fe4000f8ec0ff */
[----:B------:R-:W-:Y:S02]  /*41b0*/  ULOP3.LUT UR14, UR14, 0x10000, URZ, 0xfc, !UPT ;  /* 0x000100000e0e7892 */ /* 0x000fe4000f8efcff */
[----:B-1----:R-:W-:-:S02]  /*41c0*/  UIADD3 UR6, UPT, UPT, UR6, 0x3f, URZ ;  /* 0x0000003f06067890 */ /* 0x002fc4000fffe0ff */
[----:B------:R-:W-:Y:S02]  /*41d0*/  ULOP3.LUT UR15, UR15, 0x10000, URZ, 0xfc, !UPT ;  /* 0x000100000f0f7892 */ /* 0x000fe4000f8efcff */
[----:B------:R-:W-:Y:S01]  /*41e0*/  USHF.R.S32.HI UR7, URZ, 0x1f, UR6 ;  /* 0x0000001fff077899 */ /* 0x000fe20008011406 */
[----:B------:R-:W-:Y:S01]  /*41f0*/  UMOV UR28, 0x0 ;  /* 0x00000000001c7882 */ /* 0x000fe20000000000 */
[----:B------:R-:W-:Y:S02]  /*4200*/  UMOV UR29, 0x10080010 ;  /* 0x10080010001d7882 */ /* 0x000fe40000000000 */
[----:B------:R-:W-:Y:S01]  /*4210*/  ULEA.HI UR7, UR7, UR6, URZ, 0x6 ;  /* 0x0000000607077291 */ /* 0x000fe2000f8f30ff */
[----:B------:R-:W-:Y:S01]  /*4220*/  UMOV UR26, 0x0 ;  /* 0x00000000001a7882 */ /* 0x000fe20000000000 */
[----:B------:R-:W-:Y:S02]  /*4230*/  UMOV UR27, 0x10080010 ;  /* 0x10080010001b7882 */ /* 0x000fe40000000000 */
[----:B------:R-:W-:-:S04]  /*4240*/  USHF.R.S32.HI UR7, URZ, 0x6, UR7 ;  /* 0x00000006ff077899 */ /* 0x000fc80008011407 */
[----:B------:R-:W-:-:S04]  /*4250*/  UISETP.LT.AND UP0, UPT, UR7, 0x1, UPT ;  /* 0x000000010700788c */ /* 0x000fc8000bf01270 */
[----:B------:R-:W-:Y:S01]  /*4260*/  USEL UR23, UR7, 0x1, !UP0 ;  /* 0x0000000107177887 */ /* 0x000fe2000c000000 */
[----:B--2---:R-:W-:Y:S02]  /*4270*/  R2UR UR24, R2 ;  /* 0x00000000021872ca */ /* 0x004fe400000e0000 */
[----:B------:R-:W-:-:S13]  /*4280*/  CS2R R2, SRZ ;  /* 0x0000000000027805 */ /* 0x000fda000001ff00 */
.L_x_95:
[C---:B------:R-:W-:Y:S02]  /*4290*/  LEA R0, R8.reuse, UR8, 0x3 ;  /* 0x0000000808007c11 */ /* 0x040fe4000f8e18ff */
[----:B------:R-:W-:Y:S02]  /*42a0*/  SHF.L.U32 R5, R3, 0x1f, RZ ;  /* 0x0000001f03057819 */ /* 0x000fe400000006ff */
[----:B------:R-:W-:Y:S02]  /*42b0*/  LEA R4, R8, UR8, 0x4 ;  /* 0x0000000808047c11 */ /* 0x000fe4000f8e20ff */
[----:B------:R-:W1:Y:S02]  /*42c0*/  SYNCS.PHASECHK.TRANS64.TRYWAIT P0, [R0+URZ+0x1a0], R5 ;  /* 0x0001a005000075a7 */ /* 0x000e6400080011ff */
[----:B-1-34-:R-:W-:Y:S05]  /*42d0*/  @!P0 BRA `(.L_x_88) ;  /* 0x0000003c00b88947 */ /* 0x01afea0003800000 */
.L_x_192:
[----:B-1----:R-:W1:Y:S01]  /*42e0*/  LDS.128 R4, [R4+0x230] ;  /* 0x0002300004047984 */ /* 0x002e620000000c00 */
[----:B------:R-:W-:Y:S02]  /*42f0*/  VIADD R0, R0, 0x1b0 ;  /* 0x000001b000007836 */ /* 0x000fe40000000000 */
[----:B------:R-:W-:Y:S01]  /*4300*/  VIADD R8, R8, 0x1 ;  /* 0x0000000108087836 */ /* 0x000fe20000000000 */
[----:B------:R-:W-:Y:S01]  /*4310*/  @!PT LDS RZ, [RZ] ;  /* 0x00000000fffff984 */ /* 0x000fe20000000800 */
[----:B------:R-:W-:Y:S01]  /*4320*/  @!PT LDS RZ, [RZ] ;  /* 0x00000000fffff984 */ /* 0x000fe20000000800 */
[----:B------:R-:W-:Y:S01]  /*4330*/  @!PT LDS RZ, [RZ] ;  /* 0x00000000fffff984 */ /* 0x000fe20000000800 */
[----:B------:R-:W-:Y:S01]  /*4340*/  @!PT LDS RZ, [RZ] ;  /* 0x00000000fffff984 */ /* 0x000fe20000000800 */
[----:B------:R2:W-:Y:S06]  /*4350*/  MEMBAR.ALL.CTA ;  /* 0x0000000000007992 */ /* 0x0005ec0000008000 */
[----:B--2---:R-:W2:Y:S01]  /*4360*/  FENCE.VIEW.ASYNC.S ;  /* 0x00000000000073c6 */ /* 0x004ea20000000000 */
[----:B------:R-:W-:-:S04]  /*4370*/  PRMT R0, RZ, 0x654, R0 ;  /* 0x00000654ff007816 */ /* 0x000fc80000000000 */
[----:B--2---:R2:W-:Y:S01]  /*4380*/  SYNCS.ARRIVE.TRANS64.RED.A1T0 RZ, [R0+URZ], RZ ;  /* 0x000000ff00ff79a7 */ /* 0x0045e200081004ff */
[----:B-1----:R-:W-:Y:S01]  /*4390*/  LOP3.LUT P1, RZ, R6, 0x1, RZ, 0xc0, !PT ;  /* 0x0000000106ff7812 */ /* 0x002fe2000782c0ff */
[----:B--2---:R-:W-:-:S12]  /*43a0*/  BRA.U UP2, `(.L_x_89) ;  /* 0x0000000102e07547 */ /* 0x004fd8000b800000 */
[----:B------:R-:W1:Y:S01]  /*43b0*/  LDCU UR6, c[0x0][0x38c] ;  /* 0x00007180ff0677ac */ /* 0x000e620008000800 */
[----:B------:R-:W-:Y:S02]  /*43c0*/  PLOP3.LUT P2, PT, PT, PT, PT, 0x80, 0x8 ;  /* 0x000000000008781c */ /* 0x000fe40003f4f070 */
[----:B------:R-:W-:Y:S01]  /*43d0*/  SHF.L.U32 R5, R9, 0x1f, RZ ;  /* 0x0000001f09057819 */ /* 0x000fe200000006ff */
[----:B------:R-:W-:Y:S02]  /*43e0*/  ULEA UR10, UR22, UR8, 0x3 ;  /* 0x00000008160a7291 */ /* 0x000fe4000f8e18ff */
[----:B------:R-:W-:Y:S02]  /*43f0*/  ULEA UR11, UR22, UR24, 0x5 ;  /* 0x00000018160b7291 */ /* 0x000fe4000f8e28ff */
[----:B-1----:R-:W-:-:S06]  /*4400*/  UISETP.GE.AND UP0, UPT, UR6, 0x1, UPT ;  /* 0x000000010600788c */ /* 0x002fcc000bf06270 */
[----:B------:R-:W-:-:S05]  /*4410*/  PLOP3.LUT P0, PT, PT, PT, UP0, 0x80, 0x8 ;  /* 0x000000000008781c */ /* 0x000fca0003f0f008 */
[----:B------:R-:W-:-:S08]  /*4420*/  @UP0 ULEA UR6, UR21, UR8, 0x3 ;  /* 0x0000000815060291 */ /* 0x000fd0000f8e18ff */
[----:B------:R-:W-:-:S04]  /*4430*/  @P0 SHF.L.U32 R0, R2, 0x1f, RZ ;  /* 0x0000001f02000819 */ /* 0x000fc800000006ff */
[----:B------:R1:W2:Y:S01]  /*4440*/  @P0 SYNCS.PHASECHK.TRANS64.TRYWAIT P2, [UR6], R0 ;  /* 0x00000000ff0005a7 */ /* 0x0002a20008041106 */
[----:B------:R-:W3:Y:S02]  /*4450*/  SYNCS.PHASECHK.TRANS64.TRYWAIT P0, [UR10+0x1e0], R5 ;  /* 0x0001e005ff0075a7 */ /* 0x000ee4000800110a */
[----:B-123--:R-:W-:Y:S05]  /*4460*/  @!P0 BRA `(.L_x_90) ;  /* 0x0000003c00688947 */ /* 0x00efea0003800000 */
.L_x_194:
[----:B------:R-:W-:Y:S01]  /*4470*/  UMOV UR19, UR20 ;  /* 0x0000001400137c82 */ /* 0x000fe20008000000 */
[----:B------:R-:W-:Y:S05]  /*4480*/  BRA.U !UP0, `(.L_x_91) ;  /* 0x0000000108987547 */ /* 0x000fea000b800000 */
[----:B------:R-:W-:Y:S02]  /*4490*/  UIADD3 UR19, UPT, UPT, UR23, UR20, URZ ;  /* 0x0000001417137290 */ /* 0x000fe4000fffe0ff */
[----:B------:R-:W-:Y:S01]  /*44a0*/  UPLOP3.LUT UP3, UPT, UPT, UPT, UPT, 0x40, 0x4 ;  /* 0x000000000004789c */ /* 0x000fe20003f6e870 */
[----:B------:R-:W-:Y:S01]  /*44b0*/  UMOV UR18, UR7 ;  /* 0x0000000700127c82 */ /* 0x000fe20008000000 */
[----:B------:R-:W-:-:S09]  /*44c0*/  UMOV UR17, UR21 ;  /* 0x0000001500117c82 */ /* 0x000fd20008000000 */
.L_x_94:
[----:B--2---:R-:W-:Y:S01]  /*44d0*/  ULEA UR9, UR17, UR8, 0x3 ;  /* 0x0000000811097291 */ /* 0x004fe2000f8e18ff */
[----:B---3--:R-:W-:Y:S11]  /*44e0*/  @P2 BRA `(.L_x_92) ;  /* 0x00000000000c2947 */ /* 0x008ff60003800000 */
[----:B-1----:R-:W-:Y:S04]  /*44f0*/  SHF.L.U32 R5, R2, 0x1f, RZ ;  /* 0x0000001f02057819 */ /* 0x002fe800000006ff */
[----:B------:R-:W1:Y:S02]  /*4500*/  SYNCS.PHASECHK.TRANS64.TRYWAIT P0, [UR9], R5 ;  /* 0x00000005ff0075a7 */ /* 0x000e640008001109 */
[----:B-1----:R-:W-:Y:S05]  /*4510*/  @!P0 BRA `(.L_x_93) ;  /* 0x0000003c00548947 */ /* 0x002fea0003800000 */
.L_x_92:
[----:B------:R-:W-:Y:S01]  /*4520*/  UISETP.NE.AND UP0, UPT, UR18, 0x1, UPT ;  /* 0x000000011200788c */ /* 0x000fe2000bf05270 */
[----:B------:R-:W-:Y:S01]  /*4530*/  PLOP3.LUT P2, PT, PT, PT, PT, 0x80, 0x8 ;  /* 0x000000000008781c */ /* 0x000fe20003f4f070 */
[----:B------:R-:W-:Y:S02]  /*4540*/  UIADD3 UR21, UPT, UPT, UR17, 0x1, URZ ;  /* 0x0000000111157890 */ /* 0x000fe4000fffe0ff */
[----:B------:R-:W-:Y:S02]  /*4550*/  ULEA UR30, UR17, UR15, 0x6 ;  /* 0x0000000f111e7291 */ /* 0x000fe4000f8e30ff */
[----:B------:R-:W-:Y:S01]  /*4560*/  UISETP.NE.AND UP1, UPT, UR21, 0x18, UPT ;  /* 0x000000181500788c */ /* 0x000fe2000bf25270 */
[----:B------:R-:W-:Y:S01]  /*4570*/  PLOP3.LUT P0, PT, PT, PT, UP0, 0x80, 0x8 ;  /* 0x000000000008781c */ /* 0x000fe20003f0f008 */
[----:B------:R-:W-:Y:S02]  /*4580*/  ULEA UR32, UR17, UR14, 0x9 ;  /* 0x0000000e11207291 */ /* 0x000fe4000f8e48ff */
[----:B------:R-:W-:Y:S02]  /*4590*/  USEL UR16, URZ, 0x1, UP1 ;  /* 0x00000001ff107887 */ /* 0x000fe40008800000 */
[----:B------:R-:W-:Y:S02]  /*45a0*/  USEL UR21, UR21, URZ, UP1 ;  /* 0x000000ff15157287 */ /* 0x000fe40008800000 */
[----:B------:R-:W-:Y:S02]  /*45b0*/  UIADD3 UR36, UPT, UPT, UR30, 0x2, URZ ;  /* 0x000000021e247890 */ /* 0x000fe4000fffe0ff */
[----:B------:R-:W-:Y:S01]  /*45c0*/  @UP0 ULEA UR6, UR21, UR8, 0x3 ;  /* 0x0000000815060291 */ /* 0x000fe2000f8e18ff */
[----:B------:R-:W-:Y:S01]  /*45d0*/  LOP3.LUT R2, R2, UR16, RZ, 0x3c, !PT ;  /* 0x0000001002027c12 */ /* 0x000fe2000f8e3cff */
[----:B------:R-:W-:Y:S02]  /*45e0*/  UIADD3 UR34, UPT, UPT, UR32, 0x2, URZ ;  /* 0x0000000220227890 */ /* 0x000fe4000fffe0ff */
[----:B------:R-:W-:Y:S01]  /*45f0*/  UIADD3 UR9, UPT, UPT, UR9, 0xc0, URZ ;  /* 0x000000c009097890 */ /* 0x000fe2000fffe0ff */
[----:B-1----:R-:W-:Y:S01]  /*4600*/  @P0 SHF.L.U32 R0, R2, 0x1f, RZ ;  /* 0x0000001f02000819 */ /* 0x002fe200000006ff */
[----:B------:R-:W-:Y:S01]  /*4610*/  UMOV UR31, 0x80004020 ;  /* 0x80004020001f7882 */ /* 0x000fe20000000000 */
[----:B------:R-:W-:Y:S01]  /*4620*/  UMOV UR33, 0x80004020 ;  /* 0x8000402000217882 */ /* 0x000fe20000000000 */
[----:B------:R-:W-:Y:S01]  /*4630*/  UMOV UR37, 0x80004020 ;  /* 0x8000402000257882 */ /* 0x000fe20000000000 */
[----:B------:R2:W3:Y:S01]  /*4640*/  @P0 SYNCS.PHASECHK.TRANS64.TRYWAIT P2, [UR6], R0 ;  /* 0x00000000ff0005a7 */ /* 0x0004e20008041106 */
[----:B------:R-:W-:Y:S01]  /*4650*/  UIADD3 UR20, UPT, UPT, UR20, 0x1, URZ ;  /* 0x0000000114147890 */ /* 0x000fe2000fffe0ff */
[----:B------:R2:W-:Y:S01]  /*4660*/  UTCQMMA.2CTA gdesc[UR32], gdesc[UR30], tmem[UR11], tmem[UR28], idesc[UR29], UP3 ;  /* 0x00ff1c1e200075ea */ /* 0x0005e20009a0030b */
[----:B------:R-:W-:Y:S02]  /*4670*/  UIADD3 UR18, UPT, UPT, UR18, -0x1, URZ ;  /* 0xffffffff12127890 */ /* 0x000fe4000fffe0ff */
[----:B------:R-:W-:Y:S02]  /*4680*/  UISETP.NE.AND UP0, UPT, UR20, UR19, UPT ;  /* 0x000000131400728c */ /* 0x000fe4000bf05270 */
[----:B------:R-:W-:Y:S01]  /*4690*/  UPLOP3.LUT UP3, UPT, UPT, UPT, UPT, 0x80, 0x8 ;  /* 0x000000000008789c */ /* 0x000fe20003f6f070 */
[----:B------:R-:W-:Y:S01]  /*46a0*/  UMOV UR35, 0x80004020 ;  /* 0x8000402000237882 */ /* 0x000fe20000000000 */
[----:B------:R-:W-:Y:S01]  /*46b0*/  UMOV UR17, UR21 ;  /* 0x0000001500117c82 */ /* 0x000fe20008000000 */
[----:B------:R2:W-:Y:S01]  /*46c0*/  UTCQMMA.2CTA gdesc[UR34], gdesc[UR36], tmem[UR11], tmem[UR26], idesc[UR27], UPT ;  /* 0x00ff1a24220075ea */ /* 0x0005e2000ba0030b */
[----:B------:R2:W-:Y:S03]  /*46d0*/  UTCBAR.2CTA.MULTICAST [UR9], URZ, UR13 ;  /* 0x000000ff090073e9 */ /* 0x0005e6000820080d */
[----:B------:R-:W-:Y:S05]  /*46e0*/  BRA.U UP0, `(.L_x_94) ;  /* 0xfffffffd00787547 */ /* 0x000fea000b83ffff */
.L_x_91:
[----:B------:R-:W-:Y:S01]  /*46f0*/  UIADD3 UR10, UPT, UPT, UR10, 0x1c0, URZ ;  /* 0x000001c00a0a7890 */ /* 0x000fe2000fffe0ff */
[----:B------:R-:W-:-:S08]  /*4700*/  UMOV UR20, UR19 ;  /* 0x0000001300147c82 */ /* 0x000fd00008000000 */
[----:B------:R4:W-:Y:S01]  /*4710*/  UTCBAR.2CTA.MULTICAST [UR10], URZ, UR12 ;  /* 0x000000ff0a0073e9 */ /* 0x0009e2000820080c */
[----:B------:R-:W-:Y:S02]  /*4720*/  NOP ;  /* 0x0000000000007918 */ /* 0x000fe40000000000 */
.L_x_89:
[----:B------:R-:W-:Y:S01]  /*4730*/  UIADD3 UR22, UPT, UPT, UR22, 0x1, URZ ;  /* 0x0000000116167890 */ /* 0x000fe2000fffe0ff */
[----:B------:R-:W-:-:S03]  /*4740*/  ISETP.NE.AND P0, PT, R8, 0x2, PT ;  /* 0x000000020800780c */ /* 0x000fc60003f05270 */
[----:B------:R-:W-:Y:S01]  /*4750*/  UISETP.NE.AND UP0, UPT, UR22, 0x4, UPT ;  /* 0x000000041600788c */ /* 0x000fe2000bf05270 */
[----:B-12---:R-:W-:Y:S02]  /*4760*/  SEL R0, RZ, 0x1, P0 ;  /* 0x00000001ff007807 */ /* 0x006fe40000000000 */
[----:B------:R-:W-:Y:S01]  /*4770*/  SEL R8, R8, RZ, P0 ;  /* 0x000000ff08087207 */ /* 0x000fe20000000000 */
[----:B------:R-:W-:Y:S01]  /*4780*/  USEL UR6, URZ, 0x1, UP0 ;  /* 0x00000001ff067887 */ /* 0x000fe20008000000 */
[----:B------:R-:W-:Y:S01]  /*4790*/  LOP3.LUT R3, R3, R0, RZ, 0x3c, !PT ;  /* 0x0000000003037212 */ /* 0x000fe200078e3cff */
[----:B------:R-:W-:-:S04]  /*47a0*/  USEL UR22, UR22, URZ, UP0 ;  /* 0x000000ff16167287 */ /* 0x000fc80008000000 */
[----:B------:R-:W-:Y:S01]  /*47b0*/  LOP3.LUT R9, R9, UR6, RZ, 0x3c, !PT ;  /* 0x0000000609097c12 */ /* 0x000fe2000f8e3cff */
[----:B------:R-:W-:Y:S07]  /*47c0*/  @P1 BRA `(.L_x_95) ;  /* 0xfffffff800b01947 */ /* 0x000fee000383ffff */
[----:B------:R-:W1:Y:S01]  /*47d0*/  S2UR UR6, SR_CgaCtaId ;  /* 0x00000000000679c3 */ /* 0x000e620000008800 */
[----:B------:R-:W-:Y:S01]  /*47e0*/  ELECT P0, URZ, PT ;  /* 0x0000000000ff782f */ /* 0x000fe20003800000 */
[----:B------:R-:W-:Y:S01]  /*47f0*/  HFMA2 R0, -RZ, RZ, 0, 5.9604644775390625e-08 ;  /* 0x00000001ff007431 */ /* 0x000fe200000001ff */
[----:B------:R-:W-:-:S05]  /*4800*/  UMOV UR7, 0x40 ;  /* 0x0000004000077882 */ /* 0x000fca0000000000 */
[----:B------:R-:W-:Y:S01]  /*4810*/  UVIRTCOUNT.DEALLOC.SMPOOL 0x80 ;  /* 0x000000800000784c */ /* 0x000fe20000000000 */
[----:B------:R-:W-:Y:S02]  /*4820*/  UISETP.NE.AND UP0, UPT, UR5, URZ, UPT ;  /* 0x000000ff0500728c */ /* 0x000fe4000bf05270 */
[----:B-1----:R-:W-:-:S09]  /*4830*/  ULEA UR6, UR6, UR7, 0x18 ;  /* 0x0000000706067291 */ /* 0x002fd2000f8ec0ff */
[----:B------:R1:W-:Y:S01]  /*4840*/  @P0 STS.U8 [UR6+0x1c], R0 ;  /* 0x00001c00ff000988 */ /* 0x0003e20008000006 */
[----:B------:R-:W-:Y:S05]  /*4850*/  BRA.U UP0, `(.L_x_96) ;  /* 0x0000000100a07547 */ /* 0x000fea000b800000 */
[----:B------:R-:W-:Y:S01]  /*4860*/  UIADD3 UR5, UPT, UPT, UR8, 0x1e0, URZ ;  /* 0x000001e008057890 */ /* 0x000fe2000fffe0ff */
[----:B------:R-:W-:-:S03]  /*4870*/  SHF.L.U32 R3, R9, 0x1f, RZ ;  /* 0x0000001f09037819 */ /* 0x000fc600000006ff */
[----:B------:R-:W-:-:S09]  /*4880*/  ULEA UR7, UR22, UR5, 0x3 ;  /* 0x0000000516077291 */ /* 0x000fd2000f8e18ff */
[----:B------:R-:W2:Y:S02]  /*4890*/  SYNCS.PHASECHK.TRANS64.TRYWAIT P0, [UR7], R3 ;  /* 0x00000003ff0075a7 */ /* 0x000ea40008001107 */
[----:B--2---:R-:W-:Y:S05]  /*48a0*/  @!P0 BRA `(.L_x_97) ;  /* 0x0000003800888947 */ /* 0x004fea0003800000 */
.L_x_197:
[----:B------:R-:W-:-:S04]  /*48b0*/  UIADD3 UR9, UPT, UPT, UR22, 0x1, URZ ;  /* 0x0000000116097890 */ /* 0x000fc8000fffe0ff */
[----:B------:R-:W-:-:S04]  /*48c0*/  UISETP.NE.AND UP1, UPT, UR9, 0x4, UPT ;  /* 0x000000040900788c */ /* 0x000fc8000bf25270 */
[----:B----4-:R-:W-:Y:S02]  /*48d0*/  USEL UR10, URZ, 0x1, UP1 ;  /* 0x00000001ff0a7887 */ /* 0x010fe40008800000 */
[----:B------:R-:W-:-:S04]  /*48e0*/  USEL UR9, UR9, URZ, UP1 ;  /* 0x000000ff09097287 */ /* 0x000fc80008800000 */
[----:B------:R-:W-:Y:S01]  /*48f0*/  ULEA UR7, UR9, UR5, 0x3 ;  /* 0x0000000509077291 */ /* 0x000fe2000f8e18ff */
[----:B------:R-:W-:-:S04]  /*4900*/  LOP3.LUT R2, R9, UR10, RZ, 0x3c, !PT ;  /* 0x0000000a09027c12 */ /* 0x000fc8000f8e3cff */
[----:B-1----:R-:W-:-:S04]  /*4910*/  SHF.L.U32 R3, R2, 0x1f, RZ ;  /* 0x0000001f02037819 */ /* 0x002fc800000006ff */
[----:B------:R-:W1:Y:S02]  /*4920*/  SYNCS.PHASECHK.TRANS64.TRYWAIT P0, [UR7], R3 ;  /* 0x00000003ff0075a7 */ /* 0x000e640008001107 */
[----:B-1----:R-:W-:Y:S05]  /*4930*/  @!P0 BRA `(.L_x_98) ;  /* 0x00000038007c8947 */ /* 0x002fea0003800000 */
.L_x_199:
        /* <DEDUP_REMOVED lines=9> */
.L_x_201:
[----:B------:R-:W-:-:S04]  /*49d0*/  UIADD3 UR9, UPT, UPT, UR9, 0x1, URZ ;  /* 0x0000000109097890 */ /* 0x000fc8000fffe0ff */
[----:B------:R-:W-:-:S04]  /*49e0*/  UISETP.NE.AND UP1, UPT, UR9, 0x4, UPT ;  /* 0x000000040900788c */ /* 0x000fc8000bf25270 */
[----:B------:R-:W-:Y:S02]  /*49f0*/  USEL UR7, URZ, 0x1, UP1 ;  /* 0x00000001ff077887 */ /* 0x000fe40008800000 */
[----:B------:R-:W-:-:S04]  /*4a00*/  USEL UR9, UR9, URZ, UP1 ;  /* 0x000000ff09097287 */ /* 0x000fc80008800000 */
[----:B------:R-:W-:Y:S01]  /*4a10*/  ULEA UR9, UR9, UR5, 0x3 ;  /* 0x0000000509097291 */ /* 0x000fe2000f8e18ff */
[----:B-1----:R-:W-:-:S04]  /*4a20*/  LOP3.LUT R3, R2, UR7, RZ, 0x3c, !PT ;  /* 0x0000000702037c12 */ /* 0x002fc8000f8e3cff */
[----:B------:R-:W-:Y:S01]  /*4a30*/  SHF.L.U32 R3, R3, 0x1f, RZ ;  /* 0x0000001f03037819 */ /* 0x000fe200000006ff */
[----:B------:R-:W-:-:S04]  /*4a40*/  IMAD.U32 R0, RZ, RZ, UR9 ;  /* 0x00000009ff007e24 */ /* 0x000fc8000f8e00ff */
[----:B------:R1:W2:Y:S03]  /*4a50*/  SYNCS.PHASECHK.TRANS64.TRYWAIT P0, [R0+URZ], R3 ;  /* 0x00000003000075a7 */ /* 0x0002a600080011ff */
[----:B--2---:R-:W-:Y:S05]  /*4a60*/  @!P0 NANOSLEEP.SYNCS 0x989680 ;  /* 0x009896800000895d */ /* 0x004fea0003900000 */
[----:B------:R-:W2:Y:S02]  /*4a70*/  @!P0 SYNCS.PHASECHK.TRANS64 P0, [R0+URZ], R3 ;  /* 0x00000003000085a7 */ /* 0x000ea400080010ff */
[----:B--2---:R-:W-:Y:S05]  /*4a80*/  @P0 BRA `(.L_x_100) ;  /* 0x0000000000200947 */ /* 0x004fea0003800000 */
.L_x_101:
[----:B--2---:R2:W4:Y:S02]  /*4a90*/  SYNCS.PHASECHK.TRANS64.TRYWAIT P0, [R0+URZ], R3 ;  /* 0x00000003000075a7 */ /* 0x00452400080011ff */
[----:B----4-:R-:W-:Y:S05]  /*4aa0*/  @!P0 NANOSLEEP.SYNCS 0x989680 ;  /* 0x009896800000895d */ /* 0x010fea0003900000 */
[----:B------:R-:W4:Y:S02]  /*4ab0*/  @!P0 SYNCS.PHASECHK.TRANS64 P0, [R0+URZ], R3 ;  /* 0x00000003000085a7 */ /* 0x000f2400080010ff */
[----:B----4-:R-:W-:Y:S05]  /*4ac0*/  @!P0 BRA `(.L_x_101) ;  /* 0xfffffffc00f08947 */ /* 0x010fea000383ffff */
[----:B------:R-:W-:Y:S05]  /*4ad0*/  BRA `(.L_x_100) ;  /* 0x00000000000c7947 */ /* 0x000fea0003800000 */
.L_x_96:
[----:B------:R-:W-:-:S04]  /*4ae0*/  UIADD3 UR5, UPT, UPT, UR8, 0x220, URZ ;  /* 0x0000022008057890 */ /* 0x000fc8000fffe0ff */
[----:B------:R-:W-:-:S09]  /*4af0*/  UPRMT UR5, UR4, 0x654, UR5 ;  /* 0x0000065404057896 */ /* 0x000fd20008000005 */
[----:B------:R-:W-:Y:S03]  /*4b00*/  SYNCS.ARRIVE.TRANS64.RED.A1T0 RZ, [UR5], RZ ;  /* 0x000000ffffff79a7 */ /* 0x000fe60008100405 */
.L_x_100:
[----:B-12---:R-:W-:Y:S01]  /*4b10*/  SHF.L.U32 R3, RZ, 0x1f, RZ ;  /* 0x0000001fff037819 */ /* 0x006fe200000006ff */
[----:B------:R-:W-:Y:S01]  /*4b20*/  UIADD3 UR5, UPT, UPT, UR8, 0x220, URZ ;  /* 0x0000022008057890 */ /* 0x000fe2000fffe0ff */
[----:B------:R-:W-:Y:S02]  /*4b30*/  PLOP3.LUT P0, PT, PT, PT, UP0, 0x80, 0x8 ;  /* 0x000000000008781c */ /* 0x000fe40003f0f008 */
[----:B------:R-:W1:Y:S02]  /*4b40*/  SYNCS.PHASECHK.TRANS64.TRYWAIT P1, [UR8+0x220], R3 ;  /* 0x00022003ff0075a7 */ /* 0x000e640008021108 */
[----:B-1----:R-:W-:Y:S09]  /*4b50*/  @!P1 BRA `(.L_x_102) ;  /* 0x0000003800249947 */ /* 0x002ff20003800000 */
.L_x_203:
[----:B------:R-:W-:Y:S01]  /*4b60*/  @!UP0 UPRMT UR5, UR4, 0x654, UR5 ;  /* 0x0000065404058896 */ /* 0x000fe20008000005 */
[----:B------:R-:W-:Y:S02]  /*4b70*/  UMOV UR8, 0xffff ;  /* 0x0000ffff00087882 */ /* 0x000fe40000000000 */
[----:B------:R-:W-:-:S06]  /*4b80*/  UMOV UR4, 0x1 ;  /* 0x0000000100047882 */ /* 0x000fcc0000000000 */
[----:B------:R-:W-:Y:S01]  /*4b90*/  @!P0 SYNCS.ARRIVE.TRANS64.RED.A1T0 RZ, [UR5], RZ ;  /* 0x000000ffffff89a7 */ /* 0x000fe20008100405 */
[----:B------:R-:W-:Y:S01]  /*4ba0*/  NOP ;  /* 0x0000000000007918 */ /* 0x000fe20000000000 */
[----:B-1----:R-:W1:Y:S01]  /*4bb0*/  LDS R0, [UR6+0x14] ;  /* 0x00001406ff007984 */ /* 0x002e620008000800 */
[----:B------:R-:W-:-:S04]  /*4bc0*/  ULOP3.LUT UR5, UR24, 0xffff, URZ, 0xc0, !UPT ;  /* 0x0000ffff18057892 */ /* 0x000fc8000f8ec0ff */
[----:B------:R-:W-:-:S04]  /*4bd0*/  USHF.R.U32.HI UR5, URZ, 0x5, UR5 ;  /* 0x00000005ff057899 */ /* 0x000fc80008011605 */
[----:B------:R-:W-:Y:S02]  /*4be0*/  USHF.L.U32 UR8, UR8, UR5, URZ ;  /* 0x0000000508087299 */ /* 0x000fe400080006ff */
[----:B------:R-:W-:-:S04]  /*4bf0*/  USHF.L.U32 UR4, UR4, UR5, URZ ;  /* 0x0000000504047299 */ /* 0x000fc800080006ff */
[----:B-1----:R-:W-:-:S04]  /*4c00*/  LOP3.LUT R0, R0, UR8, RZ, 0xc0, !PT ;  /* 0x0000000800007c12 */ /* 0x002fc8000f8ec0ff */
[----:B------:R-:W-:-:S13]  /*4c10*/  ISETP.NE.AND P0, PT, R0, UR8, PT ;  /* 0x0000000800007c0c */ /* 0x000fda000bf05270 */
[----:B------:R-:W-:Y:S05]  /*4c20*/  @P0 BRA `(.L_x_103) ;  /* 0x0000000000580947 */ /* 0x000fea0003800000 */
[----:B------:R-:W1:Y:S02]  /*4c30*/  LDS R0, [UR6+0x18] ;  /* 0x00001806ff007984 */ /* 0x000e640008000800 */
[----:B-1----:R-:W-:-:S04]  /*4c40*/  LOP3.LUT R0, R0, UR4, RZ, 0xc0, !PT ;  /* 0x0000000400007c12 */ /* 0x002fc8000f8ec0ff */
[----:B------:R-:W-:-:S13]  /*4c50*/  ISETP.NE.AND P0, PT, R0, UR4, PT ;  /* 0x0000000400007c0c */ /* 0x000fda000bf05270 */
[----:B------:R-:W-:Y:S05]  /*4c60*/  @P0 BRA `(.L_x_104) ;  /* 0x00000000003c0947 */ /* 0x000fea0003800000 */
[----:B------:R-:W1:Y:S01]  /*4c70*/  S2R R2, SR_LANEID ;  /* 0x0000000000027919 */ /* 0x000e620000000000 */
[----:B------:R-:W-:Y:S01]  /*4c80*/  ULOP3.LUT UR8, URZ, UR8, URZ, 0x33, !UPT ;  /* 0x00000008ff087292 */ /* 0x000fe2000f8e33ff */
[----:B------:R-:W-:Y:S01]  /*4c90*/  LOP3.LUT R4, RZ, UR4, RZ, 0x33, !PT ;  /* 0x00000004ff047c12 */ /* 0x000fe2000f8e33ff */
[----:B------:R-:W-:Y:S02]  /*4ca0*/  VOTEU.ANY UR7, UPT, PT ;  /* 0x0000000000077886 */ /* 0x000fe400038e0100 */
[----:B------:R-:W-:Y:S01]  /*4cb0*/  UFLO.U32 UR7, UR7 ;  /* 0x00000007000772bd */ /* 0x000fe200080e0000 */
[----:B------:R-:W2:Y:S01]  /*4cc0*/  REDUX UR4, R4 ;  /* 0x00000000040473c4 */ /* 0x000ea20000000000 */
[----:B------:R-:W-:-:S06]  /*4cd0*/  IMAD.U32 R0, RZ, RZ, UR8 ;  /* 0x00000008ff007e24 */ /* 0x000fcc000f8e00ff */
[----:B------:R1:W-:Y:S01]  /*4ce0*/  UTCATOMSWS.AND URZ, UR8 ;  /* 0x0000000800ff79e3 */ /* 0x0003e20008000000 */
[----:B------:R-:W3:Y:S01]  /*4cf0*/  REDUX UR5, R0 ;  /* 0x00000000000573c4 */ /* 0x000ee20000000000 */
[----:B-1----:R-:W-:Y:S01]  /*4d00*/  ISETP.EQ.U32.AND P0, PT, R2, UR7, PT ;  /* 0x0000000702007c0c */ /* 0x002fe2000bf02070 */
[----:B--2---:R-:W-:Y:S01]  /*4d10*/  IMAD.U32 R2, RZ, RZ, UR4 ;  /* 0x00000004ff027e24 */ /* 0x004fe2000f8e00ff */
[----:B---3--:R-:W-:-:S11]  /*4d20*/  MOV R3, UR5 ;  /* 0x0000000500037c02 */ /* 0x008fd60008000f00 */
[----:B------:R1:W-:Y:S04]  /*4d30*/  @P0 ATOMS.AND RZ, [UR6+0x14], R3 ;  /* 0x00001403ffff098c */ /* 0x0003e8000a800006 */
[----:B------:R1:W-:Y:S01]  /*4d40*/  @P0 ATOMS.AND RZ, [UR6+0x18], R2 ;  /* 0x00001802ffff098c */ /* 0x0003e2000a800006 */
[----:B------:R-:W-:Y:S05]  /*4d50*/  BRA `(.L_x_105) ;  /* 0x0000000000147947 */ /* 0x000fea0003800000 */
.L_x_104:
[----:B------:R-:W-:Y:S02]  /*4d60*/  MOV R2, 0x4d80 ;  /* 0x00004d8000027802 */ /* 0x000fe40000000f00 */
[----:B---345:R-:W-:Y:S05]  /*4d70*/  CALL.REL.NOINC `($__internal_0_$__cuda_sm10x_tcgen05_guardrail_trap_col_being_dealloced_not_returned_by_alloc) ;  /* 0x0000003800387944 */ /* 0x038fea0003c00000 */
[----:B------:R-:W-:Y:S05]  /*4d80*/  BRA `(.L_x_105) ;  /* 0x0000000000087947 */ /* 0x000fea0003800000 */
.L_x_103:
[----:B------:R-:W-:Y:S02]  /*4d90*/  MOV R2, 0x4db0 ;  /* 0x00004db000027802 */ /* 0x000fe40000000f00 */
[----:B---345:R-:W-:Y:S05]  /*4da0*/  CALL.REL.NOINC `($__internal_2_$__cuda_sm10x_tcgen05_guardrail_trap_unallocated_columns_being_dealloced) ;  /* 0x0000003800447944 */ /* 0x038fea0003c00000 */
.L_x_105:
[----:B------:R-:W-:Y:S01]  /*4db0*/  NOP ;  /* 0x0000000000007918 */ /* 0x000fe20000000000 */
[----:B----4-:R-:W-:Y:S05]  /*4dc0*/  EXIT ;  /* 0x000000000000794d */ /* 0x010fea0003800000 */
.L_x_76:
[----:B------:R-:W-:-:S09]  /*4dd0*/  UISETP.NE.OR UP5, UPT, UR10, 0x3, !UP5 ;  /* 0x000000030a00788c */ /* 0x000fd2000efa5670 */
[----:B------:R-:W-:Y:S05]  /*4de0*/  BRA.U UP5, `(.L_x_106) ;  /* 0x0000000905c87547 */ /* 0x000fea000b800000 */
[----:B------:R-:W1:Y:S01]  /*4df0*/  LDC R0, c[0x0][0xb30] ;  /* 0x0002cc00ff007b82 */ /* 0x000e620000000800 */
[----:B------:R-:W2:Y:S01]  /*4e00*/  LDCU.64 UR8, c[0x0][0x888] ;  /* 0x00011100ff0877ac */ /* 0x000ea20008000a00 */
[----:B------:R-:W-:Y:S01]  /*4e10*/  IMAD.MOV.U32 R30, RZ, RZ, 0x1 ;  /* 0x00000001ff1e7424 */ /* 0x000fe200078e00ff */
[----:B------:R-:W-:Y:S01]  /*4e20*/  CS2R R28, SRZ ;  /* 0x00000000001c7805 */ /* 0x000fe2000001ff00 */
[----:B------:R-:W-:Y:S01]  /*4e30*/  IMAD.MOV.U32 R25, RZ, RZ, 0x1000 ;  /* 0x00001000ff197424 */ /* 0x000fe200078e00ff */
[----:B------:R-:W3:Y:S03]  /*4e40*/  LDCU.64 UR4, c[0x0][0x890] ;  /* 0x00011200ff0477ac */ /* 0x000ee60008000a00 */
[----:B------:R-:W4:Y:S01]  /*4e50*/  LDC R19, c[0x0][0x370] ;  /* 0x0000dc00ff137b82 */ /* 0x000f220000000800 */
[----:B------:R-:W-:Y:S01]  /*4e60*/  UMOV UR6, 0x400 ;  /* 0x0000040000067882 */ /* 0x000fe20000000000 */
[----:B------:R-:W-:-:S02]  /*4e70*/  UPLOP3.LUT UP1, UPT, UPT, UPT, UPT, 0x40, 0x4 ;  /* 0x000000000004789c */ /* 0x000fc40003f2e870 */
[----:B------:R-:W-:-:S04]  /*4e80*/  ULEA UR6, UR37, UR6, 0x18 ;  /* 0x0000000625067291 */ /* 0x000fc8000f8ec0ff */
[----:B------:R-:W4:Y:S01]  /*4e90*/  LDC R2, c[0x0][0xb0c] ;  /* 0x0002c300ff027b82 */ /* 0x000f220000000800 */
[----:B--2---:R-:W-:Y:S02]  /*4ea0*/  UISETP.NE.U32.AND UP2, UPT, UR8, URZ, UPT ;  /* 0x000000ff0800728c */ /* 0x004fe4000bf45070 */
[----:B------:R-:W-:Y:S02]  /*4eb0*/  UIADD3 UR8, UPT, UPT, UR6, 0x180, URZ ;  /* 0x0000018006087890 */ /* 0x000fe4000fffe0ff */
[----:B---3--:R-:W-:-:S03]  /*4ec0*/  UISETP.NE.U32.AND UP3, UPT, UR4, URZ, UPT ;  /* 0x000000ff0400728c */ /* 0x008fc6000bf65070 */
[----:B------:R-:W2:Y:S01]  /*4ed0*/  LDC R18, c[0x0][0xb20] ;  /* 0x0002c800ff127b82 */ /* 0x000ea20000000800 */
[----:B-1----:R-:W-:Y:S01]  /*4ee0*/  ISETP.NE.AND P1, PT, R0, 0x1, PT ;  /* 0x000000010000780c */ /* 0x002fe20003f25270 */
[----:B------:R-:W-:Y:S02]  /*4ef0*/  UISETP.NE.AND.EX UP2, UPT, UR9, URZ, UPT, UP2 ;  /* 0x000000ff0900728c */ /* 0x000fe4000bf45320 */
[----:B------:R-:W-:Y:S02]  /*4f00*/  UPRMT UR37, UR37, 0x654, UR8 ;  /* 0x0000065425257896 */ /* 0x000fe40008000008 */
[----:B------:R-:W-:Y:S02]  /*4f10*/  UISETP.NE.AND.EX UP3, UPT, UR5, URZ, UPT, UP3 ;  /* 0x000000ff0500728c */ /* 0x000fe4000bf65330 */
[----:B------:R-:W1:Y:S08]  /*4f20*/  LDC.64 R32, c[0x0][0x348] ;  /* 0x0000d200ff207b82 */ /* 0x000e700000000a00 */
[----:B------:R-:W3:Y:S08]  /*4f30*/  LDC.64 R16, c[0x0][0xb10] ;  /* 0x0002c400ff107b82 */ /* 0x000ef00000000a00 */
[----:B------:R-:W1:Y:S08]  /*4f40*/  LDC.64 R6, c[0x0][0xb18] ;  /* 0x0002c600ff067b82 */ /* 0x000e700000000a00 */
[----:B------:R-:W1:Y:S08]  /*4f50*/  LDC.64 R4, c[0x0][0xb28] ;  /* 0x0002ca00ff047b82 */ /* 0x000e700000000a00 */
[----:B--2-4-:R-:W1:Y:S02]  /*4f60*/  LDC R24, c[0x0][0x374] ;  /* 0x0000dd00ff187b82 */ /* 0x014e640000000800 */
.L_x_114:
[C---:B------:R-:W-:Y:S02]  /*4f70*/  LEA R0, R29.reuse, UR6, 0x3 ;  /* 0x000000061d007c11 */ /* 0x040fe4000f8e18ff */
[----:B------:R-:W-:Y:S02]  /*4f80*/  SHF.L.U32 R3, R28, 0x1f, RZ ;  /* 0x0000001f1c037819 */ /* 0x000fe400000006ff */
[----:B------:R-:W-:Y:S02]  /*4f90*/  LEA R20, R29, UR6, 0x4 ;  /* 0x000000061d147c11 */ /* 0x000fe4000f8e20ff */
[----:B--2---:R-:W2:Y:S02]  /*4fa0*/  SYNCS.PHASECHK.TRANS64.TRYWAIT P0, [R0+URZ+0x1a0], R3 ;  /* 0x0001a003000075a7 */ /* 0x004ea400080011ff */
[----:B--2---:R-:W-:Y:S05]  /*4fb0*/  @!P0 BRA `(.L_x_107) ;  /* 0x0000003400248947 */ /* 0x004fea0003800000 */
.L_x_204:
[----:B------:R-:W-:Y:S01]  /*4fc0*/  ISETP.GE.AND P0, PT, R40, 0x1, PT ;  /* 0x000000012800780c */ /* 0x000fe20003f06270 */
[----:B------:R-:W4:Y:S01]  /*4fd0*/  LDS.128 R20, [R20+0x230] ;  /* 0x0002300014147984 */ /* 0x000f220000000c00 */
[----:B------:R-:W-:Y:S01]  /*4fe0*/  ISETP.NE.U32.AND P4, PT, RZ, UR4, PT ;  /* 0x00000004ff007c0c */ /* 0x000fe2000bf85070 */
[----:B--2---:R-:W-:Y:S01]  /*4ff0*/  VIADD R0, R0, 0x1b0 ;  /* 0x000001b000007836 */ /* 0x004fe20000000000 */
[----:B------:R-:W-:Y:S02]  /*5000*/  SHF.L.U32 R26, R30, 0x1f, RZ ;  /* 0x0000001f1e1a7819 */ /* 0x000fe400000006ff */
[----:B------:R-:W-:Y:S02]  /*5010*/  ISETP.NE.AND.EX P4, PT, RZ, UR5, PT, P4 ;  /* 0x00000005ff007c0c */ /* 0x000fe4000bf85340 */
[----:B------:R-:W-:Y:S01]  /*5020*/  PRMT R0, RZ, 0x654, R0 ;  /* 0x00000654ff007816 */ /* 0x000fe20000000000 */
[----:B------:R-:W-:Y:S01]  /*5030*/  @!PT LDS RZ, [RZ] ;  /* 0x00000000fffff984 */ /* 0x000fe20000000800 */
[----:B------:R-:W-:Y:S01]  /*5040*/  @!PT LDS RZ, [RZ] ;  /* 0x00000000fffff984 */ /* 0x000fe20000000800 */
[----:B------:R-:W-:Y:S01]  /*5050*/  @!PT LDS RZ, [RZ] ;  /* 0x00000000fffff984 */ /* 0x000fe20000000800 */
[----:B------:R-:W-:Y:S01]  /*5060*/  @!PT LDS RZ, [RZ] ;  /* 0x00000000fffff984 */ /* 0x000fe20000000800 */
[----:B------:R2:W-:Y:S06]  /*5070*/  MEMBAR.ALL.CTA ;  /* 0x0000000000007992 */ /* 0x0005ec0000008000 */
[----:B--2---:R-:W2:Y:S02]  /*5080*/  FENCE.VIEW.ASYNC.S ;  /* 0x00000000000073c6 */ /* 0x004ea40000000000 */
[----:B--2---:R2:W-:Y:S01]  /*5090*/  SYNCS.ARRIVE.TRANS64.RED.A1T0 RZ, [R0+URZ], RZ ;  /* 0x000000ff00ff79a7 */ /* 0x0045e200081004ff */
[----:B----4-:R-:W-:Y:S11]  /*50a0*/  LOP3.LUT P3, RZ, R22, 0x1, RZ, 0xc0, !PT ;  /* 0x0000000116ff7812 */ /* 0x010ff6000786c0ff */
[----:B------:R-:W-:Y:S02]  /*50b0*/  @!UPT UIADD3 URZ, UPT, UPT, URZ, URZ, URZ ;  /* 0x000000fffffff290 */ /* 0x000fe4000fffe0ff */
[----:B------:R-:W-:Y:S02]  /*50c0*/  @P3 MOV R13, R20 ;  /* 0x00000014000d3202 */ /* 0x000fe40000000f00 */
[----:B------:R-:W-:Y:S01]  /*50d0*/  @P3 LOP3.LUT R8, R21, 0xffff, RZ, 0xc0, !PT ;  /* 0x0000ffff15083812 */ /* 0x000fe200078ec0ff */
[----:B--2---:R-:W-:Y:S06]  /*50e0*/  @!P0 BRA `(.L_x_108) ;  /* 0x0000000000a48947 */ /* 0x004fec0003800000 */
[----:B-1----:R-:W-:Y:S01]  /*50f0*/  IMAD.HI.U32 R31, R24, R7, RZ ;  /* 0x00000007181f7227 */ /* 0x002fe200078e00ff */
[----:B------:R-:W-:Y:S02]  /*5100*/  ISETP.NE.AND P0, PT, R6, 0x1, PT ;  /* 0x000000010600780c */ /* 0x000fe40003f05270 */
[----:B------:R-:W-:Y:S01]  /*5110*/  ISETP.NE.AND P2, PT, R40, 0x1, PT ;  /* 0x000000012800780c */ /* 0x000fe20003f45270 */
[----:B---3--:R-:W-:Y:S01]  /*5120*/  IMAD.HI.U32 R34, R19, R16, RZ ;  /* 0x0000001013227227 */ /* 0x008fe200078e00ff */
[----:B------:R-:W-:Y:S02]  /*5130*/  SHF.R.U32.HI R31, RZ, R18, R31 ;  /* 0x00000012ff1f7219 */ /* 0x000fe4000001161f */
[----:B------:R-:W-:Y:S01]  /*5140*/  ISETP.NE.AND P5, PT, R2, 0x1, PT ;  /* 0x000000010200780c */ /* 0x000fe20003fa5270 */
[----:B------:R-:W-:Y:S01]  /*5150*/  IMAD.HI.U32 R36, R13, R16, RZ ;  /* 0x000000100d247227 */ /* 0x000fe200078e00ff */
[----:B------:R-:W-:Y:S02]  /*5160*/  SHF.R.U32.HI R34, RZ, R17, R34 ;  /* 0x00000011ff227219 */ /* 0x000fe40000011622 */
[----:B------:R-:W-:Y:S01]  /*5170*/  SEL R3, R24, R31, !P0 ;  /* 0x0000001f18037207 */ /* 0x000fe20004000000 */
[C---:B------:R-:W-:Y:S01]  /*5180*/  IMAD.HI.U32 R31, R8.reuse, R7, RZ ;  /* 0x00000007081f7227 */ /* 0x040fe200078e00ff */
[----:B------:R-:W-:Y:S02]  /*5190*/  SEL R11, R19, R34, !P5 ;  /* 0x00000022130b7207 */ /* 0x000fe40006800000 */
[----:B------:R-:W-:Y:S01]  /*51a0*/  SHF.R.U32.HI R36, RZ, R17, R36 ;  /* 0x00000011ff247219 */ /* 0x000fe20000011624 */
[----:B------:R-:W-:Y:S01]  /*51b0*/  IMAD.HI.U32 R38, R3, R4, RZ ;  /* 0x0000000403267227 */ /* 0x000fe200078e00ff */
[----:B------:R-:W-:Y:S03]  /*51c0*/  SHF.R.U32.HI R31, RZ, R18, R31 ;  /* 0x00000012ff1f7219 */ /* 0x000fe6000001161f */
[----:B------:R-:W-:Y:S01]  /*51d0*/  IMAD.HI.U32 R34, R11, R4, RZ ;  /* 0x000000040b227227 */ /* 0x000fe200078e00ff */
[----:B------:R-:W-:Y:S02]  /*51e0*/  @P2 SHF.R.U32.HI R3, RZ, R5, R38 ;  /* 0x00000005ff032219 */ /* 0x000fe40000011626 */
[----:B------:R-:W-:Y:S02]  /*51f0*/  SEL R9, R8, R31, !P0 ;  /* 0x0000001f08097207 */ /* 0x000fe40004000000 */
[----:B------:R-:W-:Y:S01]  /*5200*/  @P2 SHF.R.U32.HI R11, RZ, R5, R34 ;  /* 0x00000005ff0b2219 */ /* 0x000fe20000011622 */
[C---:B------:R-:W-:Y:S01]  /*5210*/  IMAD R10, R40.reuse, R3, RZ ;  /* 0x00000003280a7224 */ /* 0x040fe200078e02ff */
[----:B------:R-:W-:Y:S01]  /*5220*/  SEL R3, R13, R36, !P5 ;  /* 0x000000240d037207 */ /* 0x000fe20006800000 */
[C---:B------:R-:W-:Y:S03]  /*5230*/  IMAD.HI.U32 R14, R9.reuse, R4, RZ ;  /* 0x00000004090e7227 */ /* 0x040fe600078e00ff */
[----:B------:R-:W-:Y:S01]  /*5240*/  ISETP.GE.AND P0, PT, R9, R10, PT ;  /* 0x0000000a0900720c */ /* 0x000fe20003f06270 */
[C---:B------:R-:W-:Y:S01]  /*5250*/  IMAD R12, R40.reuse, R11, RZ ;  /* 0x0000000b280c7224 */ /* 0x040fe200078e02ff */
[-C--:B------:R-:W-:Y:S04]  /*5260*/  SHF.R.U32.HI R14, RZ, R5.reuse, R14 ;  /* 0x00000005ff0e7219 */ /* 0x080fe8000001160e */
[----:B------:R-:W-:Y:S02]  /*5270*/  ISETP.GE.OR P0, PT, R3, R12, P0 ;  /* 0x0000000c0300720c */ /* 0x000fe40000706670 */
[----:B------:R-:W-:Y:S05]  /*5280*/  SEL R15, R9, R14, !P2 ;  /* 0x0000000e090f7207 */ /* 0x000fea0005000000 */
[----:B------:R-:W-:Y:S04]  /*5290*/  IMAD.MOV R14, RZ, RZ, -R15 ;  /* 0x000000ffff0e7224 */ /* 0x000fe800078e0a0f */
[----:B------:R-:W-:Y:S02]  /*52a0*/  IMAD R14, R40, R14, R9 ;  /* 0x0000000e280e7224 */ /* 0x000fe400078e0209 */
[C---:B------:R-:W-:Y:S05]  /*52b0*/  @!P0 IMAD.HI.U32 R10, R3.reuse, R4, RZ ;  /* 0x00000004030a8227 */ /* 0x040fea00078e00ff */
[----:B------:R-:W-:Y:S04]  /*52c0*/  @!P0 SHF.R.U32.HI R10, RZ, R5, R10 ;  /* 0x00000005ff0a8219 */ /* 0x000fe8000001160a */
[----:B------:R-:W-:Y:S01]  /*52d0*/  @!P0 SEL R0, R3, R10, !P2 ;  /* 0x0000000a03008207 */ /* 0x000fe20005000000 */
[----:B------:R-:W-:Y:S03]  /*52e0*/  IMAD.MOV R10, RZ, RZ, -R3 ;  /* 0x000000ffff0a7224 */ /* 0x000fe600078e0a03 */
[----:B------:R-:W-:Y:S01]  /*52f0*/  @!P0 IADD3 R15, PT, PT, R15, -R0, RZ ;  /* 0x800000000f0f8210 */ /* 0x000fe20007ffe0ff */
[----:B------:R-:W-:Y:S01]  /*5300*/  @!P0 IMAD R0, R11, R14, R0 ;  /* 0x0000000e0b008224 */ /* 0x000fe200078e0200 */
[----:B------:R-:W-:Y:S01]  /*5310*/  IADD3 R11, PT, PT, -R9, RZ, RZ ;  /* 0x000000ff090b7210 */ /* 0x000fe20007ffe1ff */
[----:B------:R-:W-:Y:S02]  /*5320*/  IMAD R13, R2, R10, R13 ;  /* 0x0000000a020d7224 */ /* 0x000fe400078e020d */
[----:B------:R-:W-:Y:S02]  /*5330*/  @!P0 IMAD R9, R15, R40, R3 ;  /* 0x000000280f098224 */ /* 0x000fe400078e0203 */
[----:B------:R-:W-:Y:S02]  /*5340*/  @!P0 IMAD.MOV.U32 R3, RZ, RZ, R0 ;  /* 0x000000ffff038224 */ /* 0x000fe400078e0000 */
[----:B------:R-:W-:Y:S02]  /*5350*/  IMAD R8, R6, R11, R8 ;  /* 0x0000000b06087224 */ /* 0x000fe400078e0208 */
[----:B------:R-:W-:Y:S02]  /*5360*/  IMAD R13, R3, R2, R13 ;  /* 0x00000002030d7224 */ /* 0x000fe400078e020d */
[----:B------:R-:W-:Y:S02]  /*5370*/  IMAD R8, R9, R6, R8 ;  /* 0x0000000609087224 */ /* 0x000fe400078e0208 */
.L_x_108:
[----:B------:R-:W-:Y:S05]  /*5380*/  BRA.U UP1, `(.L_x_109) ;  /* 0x0000000101107547 */ /* 0x000fea000b800000 */
[----:B------:R-:W-:Y:S04]  /*5390*/  MOV R0, UR7 ;  /* 0x0000000700007c02 */ /* 0x000fe80008000f00 */
[----:B------:R-:W-:Y:S04]  /*53a0*/  SHF.L.U32 R3, R0, 0x1f, RZ ;  /* 0x0000001f00037819 */ /* 0x000fe800000006ff */
[----:B------:R-:W2:Y:S02]  /*53b0*/  SYNCS.PHASECHK.TRANS64.TRYWAIT P0, [UR6+0x198], R3 ;  /* 0x00019803ff0075a7 */ /* 0x000ea40008001106 */
[----:B--2---:R-:W-:Y:S05]  /*53c0*/  @!P0 BRA `(.L_x_110) ;  /* 0x0000003000348947 */ /* 0x004fea0003800000 */
.L_x_109:
[----:B------:R-:W-:Y:S05]  /*53d0*/  BRA.U !UP3, `(.L_x_111) ;  /* 0x000000010b347547 */ /* 0x000fea000b800000 */
[----:B------:R-:W-:Y:S01]  /*53e0*/  UPLOP3.LUT UP0, UPT, UPT, UPT, UP2, 0x80, 0x8 ;  /* 0x000000000008789c */ /* 0x000fe20003f0f020 */
[----:B--2---:R-:W-:Y:S02]  /*53f0*/  HFMA2 R0, -RZ, RZ, 0, 5.9604644775390625e-08 ;  /* 0x00000001ff007431 */ /* 0x004fe400000001ff */
[----:B------:R-:W-:Y:S03]  /*5400*/  IMAD.MOV.U32 R95, RZ, RZ, 0x1 ;  /* 0x00000001ff5f7424 */ /* 0x000fe600078e00ff */
[----:B------:R-:W-:Y:S05]  /*5410*/  PLOP3.LUT P0, PT, PT, PT, UP0, 0x80, 0x8 ;  /* 0x000000000008781c */ /* 0x000fea0003f0f008 */
[----:B------:R-:W2:Y:S01]  /*5420*/  @UP0 LDCU.64 UR10, c[0x0][0x888] ;  /* 0x00011100ff0a07ac */ /* 0x000ea20008000a00 */
[----:B------:R-:W-:Y:S07]  /*5430*/  @UP0 UIMAD UR8, UR36, UR4, URZ ;  /* 0x00000004240802a4 */ /* 0x000fee000f8e02ff */
[----:B------:R-:W-:Y:S01]  /*5440*/  @!P0 PRMT R95, R0, 0x7610, R95 ;  /* 0x00007610005f8816 */ /* 0x000fe2000000005f */
[----:B--2---:R-:W-:Y:S03]  /*5450*/  @UP0 UIMAD.WIDE UR10, UR8, 0x4, UR10 ;  /* 0x00000004080a08a5 */ /* 0x004fe6000f8e020a */
[----:B------:R-:W2:Y:S03]  /*5460*/  @!UP0 LDCU UR8, c[0x0][0x880] ;  /* 0x00011000ff0887ac */ /* 0x000ea60008000800 */
[----:B------:R-:W-:Y:S01]  /*5470*/  IMAD.U32 R10, RZ, RZ, UR10 ;  /* 0x0000000aff0a7e24 */ /* 0x000fe2000f8e00ff */
[----:B------:R-:W-:Y:S05]  /*5480*/  MOV R11, UR11 ;  /* 0x0000000b000b7c02 */ /* 0x000fea0008000f00 */
[----:B-----5:R4:W5:Y:S02]  /*5490*/  @P0 LDG.E R49, desc[UR40][R10.64] ;  /* 0x000000280a310981 */ /* 0x020964000c1e1900 */
[----:B--2-4-:R-:W-:Y:S07]  /*54a0*/  @!P0 IMAD.U32 R49, RZ, RZ, UR8 ;  /* 0x00000008ff318e24 */ /* 0x014fee000f8e00ff */
.L_x_111:
[----:B-----5:R-:W-:Y:S01]  /*54b0*/  @!P4 FSETP.EQ.AND P5, PT, R49, RZ, PT ;  /* 0x000000ff3100c20b */ /* 0x020fe20003fa2000 */
[----:B------:R-:W-:Y:S01]  /*54c0*/  @!UPT UIADD3 URZ, UPT, UPT, URZ, URZ, URZ ;  /* 0x000000fffffff290 */ /* 0x000fe2000fffe0ff */
[----:B------:R-:W-:Y:S11]  /*54d0*/  @!P4 BRA `(.L_x_112) ;  /* 0x000000000014c947 */ /* 0x000ff60003800000 */
[----:B------:R-:W-:Y:S02]  /*54e0*/  LOP3.LUT P0, RZ, R95, 0xff, RZ, 0xc0, !PT ;  /* 0x000000ff5fff7812 */ /* 0x000fe4000780c0ff */
[----:B------:R-:W-:Y:S04]  /*54f0*/  PLOP3.LUT P5, PT, PT, PT, UP0, 0x80, 0x8 ;  /* 0x000000000008781c */ /* 0x000fe80003faf008 */
[----:B------:R-:W-:Y:S07]  /*5500*/  PLOP3.LUT P5, PT, P5, PT, PT, 0x8, 0x80 ;  /* 0x000000000080781c */ /* 0x000fee0002fae170 */
[----:B------:R-:W-:Y:S11]  /*5510*/  @P0 FSETP.EQ.AND P5, PT, R49, RZ, PT ;  /* 0x000000ff3100020b */ /* 0x000ff60003fa2000 */
[----:B------:R-:W-:Y:S02]  /*5520*/  @!UPT UIADD3 URZ, UPT, UPT, URZ, URZ, URZ ;  /* 0x000000fffffff290 */ /* 0x000fe4000fffe0ff */
.L_x_112:
[----:B------:R-:W4:Y:S01]  /*5530*/  SYNCS.PHASECHK.TRANS64.TRYWAIT P4, [UR6+0x188], R26 ;  /* 0x0001881aff0075a7 */ /* 0x000f220008081106 */
[----:B------:R-:W-:Y:S01]  /*5540*/  @P3 SHF.R.U32.HI R27, RZ, 0x10, R21 ;  /* 0x00000010ff1b3819 */ /* 0x000fe20000011615 */
[----:B------:R-:W-:Y:S01]  /*5550*/  VIADD R29, R29, 0x1 ;  /* 0x000000011d1d7836 */ /* 0x000fe20000000000 */
[----:B------:R-:W5:Y:S08]  /*5560*/  LDC.64 R14, c[0x0][0xb10] ;  /* 0x0002c400ff0e7b82 */ /* 0x000f700000000a00 */
[----:B------:R-:W1:Y:S08]  /*5570*/  LDC.64 R10, c[0x0][0xb18] ;  /* 0x0002c600ff0a7b82 */ /* 0x000e700000000a00 */
[----:B--2---:R-:W2:Y:S08]  /*5580*/  @!P1 LDC R0, c[0x0][0xb20] ;  /* 0x0002c800ff009b82 */ /* 0x004eb00000000800 */
[----:B------:R-:W3:Y:S01]  /*5590*/  @!P1 LDC R3, c[0x0][0xb0c] ;  /* 0x0002c300ff039b82 */ /* 0x000ee20000000800 */
[----:B-----5:R-:W-:Y:S05]  /*55a0*/  @!P1 IMAD.HI.U32 R14, R13, R14, RZ ;  /* 0x0000000e0d0e9227 */ /* 0x020fea00078e00ff */
[----:B------:R-:W-:Y:S01]  /*55b0*/  @!P1 SHF.R.U32.HI R14, RZ, R15, R14 ;  /* 0x0000000fff0e9219 */ /* 0x000fe2000001160e */
[----:B-1----:R-:W-:Y:S01]  /*55c0*/  @!P1 IMAD.HI.U32 R11, R8, R11, RZ ;  /* 0x0000000b080b9227 */ /* 0x002fe200078e00ff */
[----:B------:R-:W-:Y:S04]  /*55d0*/  @!P1 ISETP.NE.AND P0, PT, R10, 0x1, PT ;  /* 0x000000010a00980c */ /* 0x000fe80003f05270 */
[----:B--2---:R-:W-:Y:S02]  /*55e0*/  @!P1 SHF.R.U32.HI R9, RZ, R0, R11 ;  /* 0x00000000ff099219 */ /* 0x004fe4000001160b */
[----:B---3--:R-:W-:Y:S02]  /*55f0*/  @!P1 ISETP.NE.AND P2, PT, R3, 0x1, PT ;  /* 0x000000010300980c */ /* 0x008fe40003f45270 */
[----:B------:R-:W-:Y:S02]  /*5600*/  @!P1 SEL R9, R8, R9, !P0 ;  /* 0x0000000908099207 */ /* 0x000fe40004000000 */
[----:B------:R-:W-:Y:S02]  /*5610*/  ELECT P0, URZ, PT ;  /* 0x0000000000ff782f */ /* 0x000fe40003800000 */
[----:B------:R-:W-:Y:S05]  /*5620*/  @!P1 SEL R14, R13, R14, !P2 ;  /* 0x0000000e0d0e9207 */ /* 0x000fea0005000000 */
[----:B------:R-:W-:Y:S02]  /*5630*/  @!P1 IMAD.IADD R0, R9, 0x1, -R14 ;  /* 0x0000000109009824 */ /* 0x000fe400078e0a0e */
[----:B------:R-:W-:Y:S02]  /*5640*/  @!P1 IMAD.IADD R9, R14, 0x1, -R9 ;  /* 0x000000010e099824 */ /* 0x000fe400078e0a09 */
[----:B------:R-:W-:Y:S02]  /*5650*/  @!P1 IMAD R13, R0, R3, R13 ;  /* 0x00000003000d9224 */ /* 0x000fe400078e020d */
[----:B------:R-:W-:Y:S01]  /*5660*/  @!P1 IMAD R8, R9, R10, R8 ;  /* 0x0000000a09089224 */ /* 0x000fe200078e0208 */
[----:B----4-:R-:W-:Y:S06]  /*5670*/  @!P4 BRA `(.L_x_113) ;  /* 0x0000002c00a0c947 */ /* 0x010fec0003800000 */
.L_x_207:
[----:B------:R-:W-:Y:S01]  /*5680*/  PLOP3.LUT P5, PT, P5, P0, PT, 0xf2, 0x2f ;  /* 0x00000000002f781c */ /* 0x000fe20002fa1e72 */
[----:B------:R-:W-:Y:S01]  /*5690*/  UMOV UR14, 0x0 ;  /* 0x00000000000e7882 */ /* 0x000fe20000000000 */
[----:B------:R-:W-:Y:S01]  /*56a0*/  LOP3.LUT R30, R30, 0x1, RZ, 0x3c, !PT ;  /* 0x000000011e1e7812 */ /* 0x000fe200078e3cff */
[----:B------:R-:W-:Y:S01]  /*56b0*/  UMOV UR15, 0x10000000 ;  /* 0x10000000000f7882 */ /* 0x000fe20000000000 */
[----:B------:R-:W-:Y:S01]  /*56c0*/  UMOV UR12, UR36 ;  /* 0x00000024000c7c82 */ /* 0x000fe20008000000 */
[----:B------:R-:W-:Y:S08]  /*56d0*/  @P3 R2UR UR36, R27 ;  /* 0x000000001b2432ca */ /* 0x000ff000000e0000 */
[----:B-1----:R-:W-:Y:S01]  /*56e0*/  @!P5 IADD3 R3, P0, PT, R32, 0x580, RZ ;  /* 0x000005802003d810 */ /* 0x002fe20007f1e0ff */
[----:B------:R-:W-:Y:S01]  /*56f0*/  @!P5 IMAD.SHL.U32 R94, R94, 0x20, RZ ;  /* 0x000000205e5ed824 */ /* 0x000fe200078e00ff */
[----:B------:R-:W-:Y:S01]  /*5700*/  VOTEU.ALL UP1, P5 ;  /* 0x0000000000ff7886 */ /* 0x000fe20002820000 */
[----:B------:R-:W-:Y:S01]  /*5710*/  @!P5 IMAD.SHL.U32 R93, R93, 0x80, RZ ;  /* 0x000000805d5dd824 */ /* 0x000fe200078e00ff */
[----:B------:R-:W-:Y:S01]  /*5720*/  @!P5 R2UR UR9, R3 ;  /* 0x000000000309d2ca */ /* 0x000fe200000e0000 */
[----:B------:R-:W-:Y:S01]  /*5730*/  @!P5 IMAD.X R0, RZ, RZ, R33, P0 ;  /* 0x000000ffff00d224 */ /* 0x000fe200000e0621 */
[----:B------:R-:W-:Y:S01]  /*5740*/  @!P5 R2UR UR10, R94 ;  /* 0x000000005e0ad2ca */ /* 0x000fe200000e0000 */
[----:B------:R-:W-:Y:S01]  /*5750*/  IMAD.IADD R94, R8, 0x1, R81 ;  /* 0x00000001085e7824 */ /* 0x000fe200078e0251 */
[----:B------:R-:W-:Y:S01]  /*5760*/  @!P5 R2UR UR11, R93 ;  /* 0x000000005d0bd2ca */ /* 0x000fe200000e0000 */
[----:B------:R-:W-:Y:S01]  /*5770*/  IMAD.IADD R93, R13, 0x1, R92 ;  /* 0x000000010d5d7824 */ /* 0x000fe200078e025c */
[----:B------:R-:W-:Y:S02]  /*5780*/  @!P5 R2UR UR8, R0 ;  /* 0x000000000008d2ca */ /* 0x000fe400000e0000 */
[C---:B------:R-:W-:Y:S04]  /*5790*/  ISETP.NE.AND P0, PT, R29.reuse, 0x2, PT ;  /* 0x000000021d00780c */ /* 0x040fe80003f05270 */
[----:B------:R-:W-:Y:S01]  /*57a0*/  SEL R3, RZ, 0x1, P0 ;  /* 0x00000001ff037807 */ /* 0x000fe20000000000 */
[----:B------:R-:W-:Y:S01]  /*57b0*/  IMAD.U32 R10, RZ, RZ, UR9 ;  /* 0x00000009ff0a7e24 */ /* 0x000fe2000f8e00ff */
[----:B------:R-:W-:Y:S01]  /*57c0*/  @!UP1 UIADD3 UR9, UPT, UPT, UR6, 0x180, URZ ;  /* 0x0000018006099890 */ /* 0x000fe2000fffe0ff */
[----:B------:R-:W-:Y:S02]  /*57d0*/  SEL R29, R29, RZ, P0 ;  /* 0x000000ff1d1d7207 */ /* 0x000fe40000000000 */
[----:B------:R-:W-:Y:S02]  /*57e0*/  LOP3.LUT R28, R28, R3, RZ, 0x3c, !PT ;  /* 0x000000031c1c7212 */ /* 0x000fe400078e3cff */
[----:B------:R-:W-:Y:S01]  /*57f0*/  IMAD.U32 R11, RZ, RZ, UR8 ;  /* 0x00000008ff0b7e24 */ /* 0x000fe2000f8e00ff */
[----:B------:R-:W-:Y:S01]  /*5800*/  @!P5 R2UR UR16, R10 ;  /* 0x000000000a10d2ca */ /* 0x000fe200000e0000 */
[----:B------:R-:W-:Y:S01]  /*5810*/  @!UP1 UIADD3 UR8, UPT, UPT, UR6, 0x300, URZ ;  /* 0x0000030006089890 */ /* 0x000fe2000fffe0ff */
[----:B------:R-:W-:Y:S02]  /*5820*/  VOTEU.ALL UP1, P5 ;  /* 0x0000000000ff7886 */ /* 0x000fe40002820000 */
[----:B------:R-:W-:Y:S11]  /*5830*/  @!P5 R2UR UR17, R11 ;  /* 0x000000000b11d2ca */ /* 0x000ff600000e0000 */
[----:B------:R-:W-:Y:S02]  /*5840*/  @!UPT UIADD3 URZ, UPT, UPT, URZ, URZ, URZ ;  /* 0x000000fffffff290 */ /* 0x000fe4000fffe0ff */
[----:B------:R2:W-:Y:S01]  /*5850*/  @!UP1 UTMALDG.3D [UR8], [UR16], desc[UR14] ;  /* 0x00000e08100095b4 */ /* 0x0005e20008011000 */
[----:B------:R2:W-:Y:S01]  /*5860*/  @!P5 SYNCS.ARRIVE.TRANS64.RED.A0TR RZ, [UR6+0x180], R25 ;  /* 0x00018019ffffd9a7 */ /* 0x0005e20008300406 */
[----:B------:R-:W-:Y:S01]  /*5870*/  UPLOP3.LUT UP1, UPT, UPT, UPT, UPT, 0x80, 0x8 ;  /* 0x000000000008789c */ /* 0x000fe20003f2f070 */
[----:B------:R-:W-:Y:S01]  /*5880*/  SYNCS.ARRIVE.TRANS64.RED.A1T0 RZ, [UR37], RZ ;  /* 0x000000ffffff79a7 */ /* 0x000fe20008100425 */
[----:B------:R-:W-:Y:S09]  /*5890*/  @P3 BRA `(.L_x_114) ;  /* 0xfffffff400b43947 */ /* 0x000ff2000383ffff */
[----:B------:R-:W-:Y:S07]  /*58a0*/  MOV R0, UR6 ;  /* 0x0000000600007c02 */ /* 0x000fee0008000f00 */
.L_x_115:
[----:B-1----:R-:W-:-:S04]  /*58b0*/  SHF.L.U32 R3, R30, 0x1f, RZ ;  /* 0x0000001f1e037819 */ /* 0x002fc800000006ff */
[----:B------:R1:W3:Y:S03]  /*58c0*/  SYNCS.PHASECHK.TRANS64.TRYWAIT P0, [R0+URZ+0x188], R3 ;  /* 0x00018803000075a7 */ /* 0x0002e600080011ff */
[----:B---3--:R-:W-:Y:S05]  /*58d0*/  @!P0 NANOSLEEP.SYNCS 0x989680 ;  /* 0x009896800000895d */ /* 0x008fea0003900000 */
[----:B------:R-:W3:Y:S02]  /*58e0*/  @!P0 SYNCS.PHASECHK.TRANS64 P0, [R0+URZ+0x188], R3 ;  /* 0x00018803000085a7 */ /* 0x000ee400080010ff */
[----:B--23--:R-:W-:Y:S05]  /*58f0*/  @P0 EXIT ;  /* 0x000000000000094d */ /* 0x00cfea0003800000 */
[----:B------:R-:W-:Y:S05]  /*5900*/  BRA `(.L_x_115) ;  /* 0xfffffffc00e87947 */ /* 0x000fea000383ffff */
.L_x_106:
[----:B------:R-:W-:-:S06]  /*5910*/  UISETP.GE.AND UP1, UPT, UR10, 0x4, UPT ;  /* 0x000000040a00788c */ /* 0x000fcc000bf26270 */
[----:B------:R-:W-:-:S13]  /*5920*/  PLOP3.LUT P0, PT, PT, PT, UP1, 0x80, 0x8 ;  /* 0x000000000008781c */ /* 0x000fda0003f0f018 */
[----:B------:R-:W-:Y:S05]  /*5930*/  @!P0 EXIT ;  /* 0x000000000000894d */ /* 0x000fea0003800000 */
[----:B------:R-:W-:Y:S01]  /*5940*/  BAR.SYNC.DEFER_BLOCKING 0x6, 0xa0 ;  /* 0x0182800000007b1d */ /* 0x000fe20000010000 */
[C---:B------:R-:W-:Y:S01]  /*5950*/  IMAD.SHL.U32 R4, R104.reuse, 0x20, RZ ;  /* 0x0000002068047824 */ /* 0x040fe200078e00ff */
[----:B------:R-:W-:Y:S01]  /*5960*/  MOV R110, RZ ;  /* 0x000000ff006e7202 */ /* 0x000fe20000000f00 */
[C---:B------:R-:W-:Y:S01]  /*5970*/  IMAD.SHL.U32 R105, R104.reuse, 0x4, RZ ;  /* 0x0000000468697824 */ /* 0x040fe200078e00ff */
[----:B------:R-:W-:Y:S01]  /*5980*/  CS2R R108, SRZ ;  /* 0x00000000006c7805 */ /* 0x000fe2000001ff00 */
[----:B------:R-:W-:Y:S01]  /*5990*/  IMAD.U32 R47, R104, 0x10000, RZ ;  /* 0x00010000682f7824 */ /* 0x000fe200078e00ff */
[----:B------:R-:W-:Y:S02]  /*59a0*/  UMOV UR43, 0x400 ;  /* 0x00000400002b7882 */ /* 0x000fe40000000000 */
[----:B------:R-:W1:Y:S01]  /*59b0*/  LDC R103, c[0x0][0x370] ;  /* 0x0000dc00ff677b82 */ /* 0x000e620000000800 */
[----:B------:R-:W-:Y:S01]  /*59c0*/  ULEA UR43, UR37, UR43, 0x18 ;  /* 0x0000002b252b7291 */ /* 0x000fe2000f8ec0ff */
[----:B------:R-:W-:Y:S01]  /*59d0*/  LOP3.LUT P0, R2, R4, 0x80, RZ, 0xc0, !PT ;  /* 0x0000008004027812 */ /* 0x000fe2000780c0ff */
[----:B------:R-:W-:Y:S01]  /*59e0*/  IMAD.MOV.U32 R44, RZ, RZ, RZ ;  /* 0x000000ffff2c7224 */ /* 0x000fe200078e00ff */
[----:B------:R-:W-:Y:S01]  /*59f0*/  LOP3.LUT R47, R47, 0x600000, RZ, 0xc0, !PT ;  /* 0x006000002f2f7812 */ /* 0x000fe200078ec0ff */
[----:B------:R-:W-:Y:S01]  /*5a00*/  UIADD3 UR4, UPT, UPT, UR43, 0x1300, URZ ;  /* 0x000013002b047890 */ /* 0x000fe2000fffe0ff */
[----:B------:R-:W-:Y:S01]  /*5a10*/  LOP3.LUT R105, R2, 0x10, R105, 0xf8, !PT ;  /* 0x0000001002697812 */ /* 0x000fe200078ef869 */
[----:B------:R-:W-:Y:S01]  /*5a20*/  HFMA2 R2, -RZ, RZ, 0, 9.5367431640625e-07 ;  /* 0x00000010ff027431 */ /* 0x000fe200000001ff */
[----:B------:R-:W2:Y:S01]  /*5a30*/  LDC R42, c[0x0][0xb0c] ;  /* 0x0002c300ff2a7b82 */ /* 0x000ea20000000800 */
[----:B------:R-:W-:Y:S01]  /*5a40*/  IMAD.MOV.U32 R114, RZ, RZ, RZ ;  /* 0x000000ffff727224 */ /* 0x000fe200078e00ff */
[----:B------:R-:W-:Y:S01]  /*5a50*/  LOP3.LUT R105, R105, 0xf60, R4, 0xf8, !PT ;  /* 0x00000f6069697812 */ /* 0x000fe200078ef804 */
[----:B------:R-:W3:Y:S01]  /*5a60*/  LDCU.64 UR46, c[0x0][0x348] ;  /* 0x00006900ff2e77ac */ /* 0x000ee20008000a00 */
[----:B------:R-:W-:-:S03]  /*5a70*/  MOV R111, UR4 ;  /* 0x00000004006f7c02 */ /* 0x000fc60008000f00 */
[----:B------:R-:W-:Y:S01]  /*5a80*/  VIADD R101, R105, UR43 ;  /* 0x0000002b69657c36 */ /* 0x000fe20008000000 */
[----:B------:R-:W4:Y:S01]  /*5a90*/  LDC R100, c[0x0][0xb20] ;  /* 0x0002c800ff647b82 */ /* 0x000f220000000800 */
[----:B------:R-:W3:Y:S01]  /*5aa0*/  LDS R0, [UR43+0x250] ;  /* 0x0002502bff007984 */ /* 0x000ee20008000800 */
[----:B------:R-:W-:Y:S01]  /*5ab0*/  SEL R2, R2, 0xfffffff0, !P0 ;  /* 0xfffffff002027807 */ /* 0x000fe20004000000 */
[----:B------:R-:W1:Y:S03]  /*5ac0*/  LDCU.64 UR38, c[0x0][0x888] ;  /* 0x00011100ff2677ac */ /* 0x000e660008000a00 */
[----:B------:R-:W-:Y:S01]  /*5ad0*/  IADD3 R101, PT, PT, R2, R101, RZ ;  /* 0x0000006502657210 */ /* 0x000fe20007ffe0ff */
[----:B------:R-:W-:Y:S01]  /*5ae0*/  UIADD3 UR42, UPT, UPT, UR43, 0x300, URZ ;  /* 0x000003002b2a7890 */ /* 0x000fe2000fffe0ff */
[----:B------:R-:W1:Y:S08]  /*5af0*/  LDC R41, c[0x0][0xb30] ;  /* 0x0002cc00ff297b82 */ /* 0x000e700000000800 */
[----:B------:R-:W1:Y:S08]  /*5b00*/  LDC.64 R90, c[0x0][0xb10] ;  /* 0x0002c400ff5a7b82 */ /* 0x000e700000000a00 */
[----:B------:R-:W1:Y:S08]  /*5b10*/  LDC.64 R38, c[0x0][0xb18] ;  /* 0x0002c600ff267b82 */ /* 0x000e700000000a00 */
[----:B------:R-:W1:Y:S08]  /*5b20*/  LDC.64 R86, c[0x0][0x888] ;  /* 0x00022200ff567b82 */ /* 0x000e700000000a00 */
[----:B------:R-:W1:Y:S01]  /*5b30*/  LDC.64 R36, c[0x0][0xb28] ;  /* 0x0002ca00ff247b82 */ /* 0x000e620000000a00 */
[----:B---3--:R-:W-:-:S07]  /*5b40*/  IMAD.IADD R47, R0, 0x1, R47 ;  /* 0x00000001002f7824 */ /* 0x008fce00078e022f */
[----:B------:R-:W3:Y:S08]  /*5b50*/  LDC.64 R88, c[0x0][0x890] ;  /* 0x00022400ff587b82 */ /* 0x000ef00000000a00 */
[----:B------:R-:W1:Y:S08]  /*5b60*/  LDC.64 R84, c[0x0][0x8b0] ;  /* 0x00022c00ff547b82 */ /* 0x000e700000000a00 */
[----:B------:R-:W1:Y:S08]  /*5b70*/  LDC.64 R82, c[0x0][0x8a8] ;  /* 0x00022a00ff527b82 */ /* 0x000e700000000a00 */
[----:B--2-4-:R-:W1:Y:S02]  /*5b80*/  LDC R102, c[0x0][0x374] ;  /* 0x0000dd00ff667b82 */ /* 0x014e640000000800 */
.L_x_133:
[C---:B------:R-:W-:Y:S02]  /*5b90*/  LEA R0, R114.reuse, UR43, 0x3 ;  /* 0x0000002b72007c11 */ /* 0x040fe4000f8e18ff */
[----:B------:R-:W-:Y:S02]  /*5ba0*/  SHF.L.U32 R3, R109, 0x1f, RZ ;  /* 0x0000001f6d037819 */ /* 0x000fe400000006ff */
[----:B------:R-:W-:Y:S02]  /*5bb0*/  LEA R16, R114, UR43, 0x4 ;  /* 0x0000002b72107c11 */ /* 0x000fe4000f8e20ff */
[----:B--2---:R-:W2:Y:S02]  /*5bc0*/  SYNCS.PHASECHK.TRANS64.TRYWAIT P0, [R0+URZ+0x1a0], R3 ;  /* 0x0001a003000075a7 */ /* 0x004ea400080011ff */
[----:B--23--:R-:W-:Y:S05]  /*5bd0*/  @!P0 BRA `(.L_x_116) ;  /* 0x0000002800608947 */ /* 0x00cfea0003800000 */
.L_x_208:
[----:B------:R-:W4:Y:S01]  /*5be0*/  LDC.64 R12, c[0x0][0xb10] ;  /* 0x0002c400ff0c7b82 */ /* 0x000f220000000a00 */
[----:B------:R-:W3:Y:S01]  /*5bf0*/  LDS.128 R16, [R16+0x230] ;  /* 0x0002300010107984 */ /* 0x000ee20000000c00 */
[----:B-1----:R-:W-:Y:S01]  /*5c00*/  ISETP.NE.AND P1, PT, R41, 0x1, PT ;  /* 0x000000012900780c */ /* 0x002fe20003f25270 */
[----:B--2---:R-:W-:Y:S01]  /*5c10*/  VIADD R0, R0, 0x1b0 ;  /* 0x000001b000007836 */ /* 0x004fe20000000000 */
[----:B------:R-:W-:Y:S04]  /*5c20*/  ISETP.GE.AND P0, PT, R40, 0x1, PT ;  /* 0x000000012800780c */ /* 0x000fe80003f06270 */
[----:B------:R-:W1:Y:S01]  /*5c30*/  LDC.64 R10, c[0x0][0xb18] ;  /* 0x0002c600ff0a7b82 */ /* 0x000e620000000a00 */
[----:B------:R-:W-:Y:S01]  /*5c40*/  PRMT R0, RZ, 0x654, R0 ;  /* 0x00000654ff007816 */ /* 0x000fe20000000000 */
[----:B------:R-:W-:Y:S01]  /*5c50*/  @!PT LDS RZ, [RZ] ;  /* 0x00000000fffff984 */ /* 0x000fe20000000800 */
[----:B------:R-:W-:Y:S01]  /*5c60*/  @!PT LDS RZ, [RZ] ;  /* 0x00000000fffff984 */ /* 0x000fe20000000800 */
[----:B------:R-:W-:Y:S01]  /*5c70*/  @!PT LDS RZ, [RZ] ;  /* 0x00000000fffff984 */ /* 0x000fe20000000800 */
[----:B------:R-:W-:Y:S01]  /*5c80*/  @!PT LDS RZ, [RZ] ;  /* 0x00000000fffff984 */ /* 0x000fe20000000800 */
[----:B------:R2:W-:Y:S06]  /*5c90*/  MEMBAR.ALL.CTA ;  /* 0x0000000000007992 */ /* 0x0005ec0000008000 */
[----:B--2---:R-:W2:Y:S01]  /*5ca0*/  FENCE.VIEW.ASYNC.S ;  /* 0x00000000000073c6 */ /* 0x004ea20000000000 */
[----:B------:R-:W1:Y:S08]  /*5cb0*/  @!P1 LDC R14, c[0x0][0xb20] ;  /* 0x0002c800ff0e9b82 */ /* 0x000e700000000800 */
[----:B------:R-:W1:Y:S01]  /*5cc0*/  @!P1 LDC R9, c[0x0][0xb0c] ;  /* 0x0002c300ff099b82 */ /* 0x000e620000000800 */
[----:B--2---:R2:W-:Y:S01]  /*5cd0*/  SYNCS.ARRIVE.TRANS64.RED.A1T0 RZ, [R0+URZ], RZ ;  /* 0x000000ff00ff79a7 */ /* 0x0045e200081004ff */
[----:B---3--:R-:W-:Y:S04]  /*5ce0*/  LOP3.LUT P4, RZ, R18, 0x1, RZ, 0xc0, !PT ;  /* 0x0000000112ff7812 */ /* 0x008fe8000788c0ff */
[----:B------:R-:W-:Y:S09]  /*5cf0*/  P2R R112, PR, RZ, 0x10 ;  /* 0x00000010ff707803 */ /* 0x000ff20000000000 */
[----:B------:R-:W-:Y:S02]  /*5d00*/  @P4 MOV R45, R16 ;  /* 0x00000010002d4202 */ /* 0x000fe40000000f00 */
[----:B------:R-:W-:Y:S01]  /*5d10*/  @P4 LOP3.LUT R43, R17, 0xffff, RZ, 0xc0, !PT ;  /* 0x0000ffff112b4812 */ /* 0x000fe200078ec0ff */
[----:B--2-4-:R-:W-:Y:S06]  /*5d20*/  @!P0 BRA `(.L_x_117) ;  /* 0x0000000000a48947 */ /* 0x014fec0003800000 */
[----:B------:R-:W-:Y:S01]  /*5d30*/  IMAD.HI.U32 R21, R102, R39, RZ ;  /* 0x0000002766157227 */ /* 0x000fe200078e00ff */
[----:B------:R-:W-:Y:S02]  /*5d40*/  ISETP.NE.AND P0, PT, R38, 0x1, PT ;  /* 0x000000012600780c */ /* 0x000fe40003f05270 */
[----:B------:R-:W-:Y:S01]  /*5d50*/  ISETP.NE.AND P2, PT, R40, 0x1, PT ;  /* 0x000000012800780c */ /* 0x000fe20003f45270 */
[----:B------:R-:W-:Y:S01]  /*5d60*/  IMAD.HI.U32 R20, R103, R90, RZ ;  /* 0x0000005a67147227 */ /* 0x000fe200078e00ff */
[----:B------:R-:W-:Y:S02]  /*5d70*/  SHF.R.U32.HI R21, RZ, R100, R21 ;  /* 0x00000064ff157219 */ /* 0x000fe40000011615 */
[----:B------:R-:W-:Y:S01]  /*5d80*/  ISETP.NE.AND P3, PT, R42, 0x1, PT ;  /* 0x000000012a00780c */ /* 0x000fe20003f65270 */
[----:B------:R-:W-:Y:S01]  /*5d90*/  IMAD.HI.U32 R24, R45, R90, RZ ;  /* 0x0000005a2d187227 */ /* 0x000fe200078e00ff */
[----:B------:R-:W-:Y:S02]  /*5da0*/  SHF.R.U32.HI R20, RZ, R91, R20 ;  /* 0x0000005bff147219 */ /* 0x000fe40000011614 */
[----:B------:R-:W-:Y:S01]  /*5db0*/  SEL R3, R102, R21, !P0 ;  /* 0x0000001566037207 */ /* 0x000fe20004000000 */
[----:B------:R-:W-:Y:S01]  /*5dc0*/  IMAD.HI.U32 R21, R43, R39, RZ ;  /* 0x000000272b157227 */ /* 0x000fe200078e00ff */
[----:B------:R-:W-:Y:S02]  /*5dd0*/  SEL R7, R103, R20, !P3 ;  /* 0x0000001467077207 */ /* 0x000fe40005800000 */
[----:B------:R-:W-:Y:S01]  /*5de0*/  SHF.R.U32.HI R24, RZ, R91, R24 ;  /* 0x0000005bff187219 */ /* 0x000fe20000011618 */
[-C--:B------:R-:W-:Y:S04]  /*5df0*/  IMAD.HI.U32 R20, R3, R36.reuse, RZ ;  /* 0x0000002403147227 */ /* 0x080fe800078e00ff */
[----:B------:R-:W-:Y:S01]  /*5e00*/  IMAD.HI.U32 R22, R7, R36, RZ ;  /* 0x0000002407167227 */ /* 0x000fe200078e00ff */
[-C--:B------:R-:W-:Y:S02]  /*5e10*/  @P2 SHF.R.U32.HI R3, RZ, R37.reuse, R20 ;  /* 0x00000025ff032219 */ /* 0x080fe40000011614 */
[----:B------:R-:W-:Y:S02]  /*5e20*/  SHF.R.U32.HI R20, RZ, R100, R21 ;  /* 0x00000064ff147219 */ /* 0x000fe40000011615 */
[----:B------:R-:W-:Y:S01]  /*5e30*/  @P2 SHF.R.U32.HI R7, RZ, R37, R22 ;  /* 0x00000025ff072219 */ /* 0x000fe20000011616 */
[C---:B------:R-:W-:Y:S01]  /*5e40*/  IMAD R2, R40.reuse, R3, RZ ;  /* 0x0000000328027224 */ /* 0x040fe200078e02ff */
[----:B------:R-:W-:Y:S02]  /*5e50*/  SEL R5, R43, R20, !P0 ;  /* 0x000000142b057207 */ /* 0x000fe40004000000 */
[----:B------:R-:W-:Y:S01]  /*5e60*/  SEL R3, R45, R24, !P3 ;  /* 0x000000182d037207 */ /* 0x000fe20005800000 */
[----:B------:R-:W-:Y:S01]  /*5e70*/  IMAD R4, R40, R7, RZ ;  /* 0x0000000728047224 */ /* 0x000fe200078e02ff */
[C---:B------:R-:W-:Y:S01]  /*5e80*/  ISETP.GE.AND P0, PT, R5.reuse, R2, PT ;  /* 0x000000020500720c */ /* 0x040fe20003f06270 */
[----:B------:R-:W-:Y:S03]  /*5e90*/  IMAD.HI.U32 R6, R5, R36, RZ ;  /* 0x0000002405067227 */ /* 0x000fe600078e00ff */
[----:B------:R-:W-:Y:S01]  /*5ea0*/  ISETP.GE.OR P0, PT, R3, R4, P0 ;  /* 0x000000040300720c */ /* 0x000fe20000706670 */
[----:B------:R-:W-:Y:S01]  /*5eb0*/  IMAD.MOV R4, RZ, RZ, -R3 ;  /* 0x000000ffff047224 */ /* 0x000fe200078e0a03 */
[-C--:B------:R-:W-:Y:S03]  /*5ec0*/  SHF.R.U32.HI R6, RZ, R37.reuse, R6 ;  /* 0x00000025ff067219 */ /* 0x080fe60000011606 */
[----:B------:R-:W-:Y:S01]  /*5ed0*/  IMAD R45, R42, R4, R45 ;  /* 0x000000042a2d7224 */ /* 0x000fe200078e022d */
[----:B------:R-:W-:Y:S05]  /*5ee0*/  SEL R15, R5, R6, !P2 ;  /* 0x00000006050f7207 */ /* 0x000fea0005000000 */
[----:B------:R-:W-:Y:S02]  /*5ef0*/  IMAD.MOV R6, RZ, RZ, -R15 ;  /* 0x000000ffff067224 */ /* 0x000fe400078e0a0f */
[C---:B------:R-:W-:Y:S04]  /*5f00*/  @!P0 IMAD.HI.U32 R2, R3.reuse, R36, RZ ;  /* 0x0000002403028227 */ /* 0x040fe800078e00ff */
[----:B------:R-:W-:Y:S01]  /*5f10*/  IMAD R6, R40, R6, R5 ;  /* 0x0000000628067224 */ /* 0x000fe200078e0205 */
[----:B------:R-:W-:Y:S04]  /*5f20*/  @!P0 SHF.R.U32.HI R2, RZ, R37, R2 ;  /* 0x00000025ff028219 */ /* 0x000fe80000011602 */
[----:B------:R-:W-:Y:S02]  /*5f30*/  @!P0 SEL R0, R3, R2, !P2 ;  /* 0x0000000203008207 */ /* 0x000fe40005000000 */
[----:B------:R-:W-:Y:S02]  /*5f40*/  IADD3 R2, PT, PT, -R5, RZ, RZ ;  /* 0x000000ff05027210 */ /* 0x000fe40007ffe1ff */
[----:B------:R-:W-:Y:S01]  /*5f50*/  @!P0 IADD3 R8, PT, PT, R15, -R0, RZ ;  /* 0x800000000f088210 */ /* 0x000fe20007ffe0ff */
[----:B------:R-:W-:Y:S02]  /*5f60*/  @!P0 IMAD R0, R7, R6, R0 ;  /* 0x0000000607008224 */ /* 0x000fe400078e0200 */
[----:B------:R-:W-:Y:S02]  /*5f70*/  IMAD R43, R38, R2, R43 ;  /* 0x00000002262b7224 */ /* 0x000fe400078e022b */
[----:B------:R-:W-:Y:S02]  /*5f80*/  @!P0 IMAD R5, R8, R40, R3 ;  /* 0x0000002808058224 */ /* 0x000fe400078e0203 */
[----:B------:R-:W-:Y:S04]  /*5f90*/  @!P0 IMAD.MOV.U32 R3, RZ, RZ, R0 ;  /* 0x000000ffff038224 */ /* 0x000fe800078e0000 */
[----:B------:R-:W-:Y:S02]  /*5fa0*/  IMAD R45, R3, R42, R45 ;  /* 0x0000002a032d7224 */ /* 0x000fe400078e022d */
[----:B------:R-:W-:Y:S07]  /*5fb0*/  IMAD R43, R5, R38, R43 ;  /* 0x00000026052b7224 */ /* 0x000fee00078e022b */
.L_x_117:
[----:B------:R-:W-:Y:S01]  /*5fc0*/  @!P1 IMAD.HI.U32 R0, R45, R12, RZ ;  /* 0x0000000c2d009227 */ /* 0x000fe200078e00ff */
[----:B-1----:R-:W-:Y:S01]  /*5fd0*/  @!P1 ISETP.NE.AND P0, PT, R10, 0x1, PT ;  /* 0x000000010a00980c */ /* 0x002fe20003f05270 */
[----:B------:R-:W-:Y:S01]  /*5fe0*/  ULOP3.LUT UP0, URZ, UR42, 0x90, URZ, 0xc0, !UPT ;  /* 0x000000902aff7892 */ /* 0x000fe2000f80c0ff */
[----:B------:R-:W-:Y:S01]  /*5ff0*/  @!P1 ISETP.NE.AND P2, PT, R9, 0x1, PT ;  /* 0x000000010900980c */ /* 0x000fe20003f45270 */
[----:B------:R-:W-:Y:S01]  /*6000*/  @!P1 IMAD.HI.U32 R3, R43, R11, RZ ;  /* 0x0000000b2b039227 */ /* 0x000fe200078e00ff */
[----:B------:R-:W-:Y:S02]  /*6010*/  @!P1 SHF.R.U32.HI R0, RZ, R13, R0 ;  /* 0x0000000dff009219 */ /* 0x000fe40000011600 */
[----:B------:R-:W-:Y:S01]  /*6020*/  @P4 SHF.R.U32.HI R107, RZ, 0x10, R17 ;  /* 0x00000010ff6b4819 */ /* 0x000fe20000011611 */
[----:B------:R-:W-:Y:S01]  /*6030*/  VIADD R114, R114, 0x1 ;  /* 0x0000000172727836 */ /* 0x000fe20000000000 */
[----:B------:R-:W-:Y:S02]  /*6040*/  @!P1 SHF.R.U32.HI R2, RZ, R14, R3 ;  /* 0x0000000eff029219 */ /* 0x000fe40000011603 */
[----:B------:R-:W-:Y:S02]  /*6050*/  @!P1 SEL R3, R45, R0, !P2 ;  /* 0x000000002d039207 */ /* 0x000fe40005000000 */
[----:B------:R-:W-:Y:S05]  /*6060*/  @!P1 SEL R2, R43, R2, !P0 ;  /* 0x000000022b029207 */ /* 0x000fea0004000000 */
[----:B------:R-:W-:Y:S02]  /*6070*/  @!P1 IMAD.IADD R0, R2, 0x1, -R3 ;  /* 0x0000000102009824 */ /* 0x000fe400078e0a03 */
[----:B------:R-:W-:Y:S02]  /*6080*/  @!P1 IMAD.IADD R2, R3, 0x1, -R2 ;  /* 0x0000000103029824 */ /* 0x000fe400078e0a02 */
[----:B------:R-:W-:Y:S02]  /*6090*/  @!P1 IMAD R45, R0, R9, R45 ;  /* 0x00000009002d9224 */ /* 0x000fe400078e022d */
[----:B------:R-:W-:Y:S01]  /*60a0*/  @!P1 IMAD R43, R2, R10, R43 ;  /* 0x0000000a022b9224 */ /* 0x000fe200078e022b */
[----:B------:R-:W-:Y:S06]  /*60b0*/  BRA.U !UP0, `(.L_x_118) ;  /* 0x0000000108407547 */ /* 0x000fec000b800000 */
[----:B------:R-:W1:Y:S01]  /*60c0*/  LDCU.64 UR8, c[0x4][0x80] ;  /* 0x01001000ff0877ac */ /* 0x000e620008000a00 */
[----:B------:R-:W-:Y:S01]  /*60d0*/  MOV R3, 0x0 ;  /* 0x0000000000037802 */ /* 0x000fe20000000f00 */
[----:B------:R-:W-:Y:S02]  /*60e0*/  HFMA2 R12, -RZ, RZ, 0, 5.9604644775390625e-08 ;  /* 0x00000001ff0c7431 */ /* 0x000fe400000001ff */
[----:B------:R-:W-:Y:S02]  /*60f0*/  IMAD.MOV.U32 R8, RZ, RZ, 0x70 ;  /* 0x00000070ff087424 */ /* 0x000fe400078e00ff */
[----:B------:R-:W-:Y:S01]  /*6100*/  IMAD.MOV.U32 R13, RZ, RZ, RZ ;  /* 0x000000ffff0d7224 */ /* 0x000fe200078e00ff */
[----:B------:R-:W2:Y:S01]  /*6110*/  LDCU.64 UR6, c[0x4][0x88] ;  /* 0x01001100ff0677ac */ /* 0x000ea20008000a00 */
[----:B------:R-:W3:Y:S01]  /*6120*/  LDC.64 R2, c[0x4][R3] ;  /* 0x0100000003027b82 */ /* 0x000ee20000000a00 */
[----:B------:R-:W4:Y:S01]  /*6130*/  LDCU.64 UR4, c[0x4][0x8] ;  /* 0x01000100ff0477ac */ /* 0x000f220008000a00 */
[----:B-1----:R-:W-:Y:S01]  /*6140*/  MOV R5, UR9 ;  /* 0x0000000900057c02 */ /* 0x002fe20008000f00 */
[----:B------:R-:W-:Y:S01]  /*6150*/  IMAD.U32 R4, RZ, RZ, UR8 ;  /* 0x00000008ff047e24 */ /* 0x000fe2000f8e00ff */
[----:B--2---:R-:W-:Y:S01]  /*6160*/  MOV R7, UR7 ;  /* 0x0000000700077c02 */ /* 0x004fe20008000f00 */
[----:B------:R-:W-:Y:S01]  /*6170*/  IMAD.U32 R6, RZ, RZ, UR6 ;  /* 0x00000006ff067e24 */ /* 0x000fe2000f8e00ff */
[----:B----4-:R-:W-:Y:S01]  /*6180*/  MOV R11, UR5 ;  /* 0x00000005000b7c02 */ /* 0x010fe20008000f00 */
[----:B------:R-:W-:Y:S02]  /*6190*/  IMAD.U32 R10, RZ, RZ, UR4 ;  /* 0x00000004ff0a7e24 */ /* 0x000fe4000f8e00ff */
[----:B------:R-:W-:Y:S07]  /*61a0*/  LEPC R20, `(.L_x_118) ;  /* 0x000000001014794e */ /* 0x000fee0000000000 */
[----:B---3-5:R-:W-:Y:S05]  /*61b0*/  CALL.ABS.NOINC R2 ;  /* 0x0000000002007343 */ /* 0x028fea0003c00000 */
.L_x_118:
[----:B------:R-:W-:Y:S01]  /*61c0*/  LOP3.LUT P0, RZ, R111, 0x90, RZ, 0xc0, !PT ;  /* 0x000000906fff7812 */ /* 0x000fe2000780c0ff */
[----:B------:R-:W-:Y:S11]  /*61d0*/  BSSY.RECONVERGENT B6, `(.L_x_119) ;  /* 0x0000013000067945 */ /* 0x000ff60003800200 */
[----:B------:R-:W-:Y:S01]  /*61e0*/  @!UPT UIADD3 URZ, UPT, UPT, URZ, URZ, URZ ;  /* 0x000000fffffff290 */ /* 0x000fe2000fffe0ff */
[----:B------:R-:W-:Y:S05]  /*61f0*/  @!P0 BRA `(.L_x_120) ;  /* 0x0000000000408947 */ /* 0x000fea0003800000 */
        /* <DEDUP_REMOVED lines=16> */
.L_x_120:
[----:B------:R-:W-:Y:S05]  /*6300*/  BSYNC.RECONVERGENT B6 ;  /* 0x0000000000067941 */ /* 0x000fea0003800200 */
.L_x_119:
[----:B------:R-:W-:Y:S01]  /*6310*/  ISETP.NE.U32.AND P3, PT, R88, RZ, PT ;  /* 0x000000ff5800720c */ /* 0x000fe20003f65070 */
[----:B------:R-:W-:Y:S01]  /*6320*/  UISETP.NE.AND UP1, UPT, UR44, URZ, UPT ;  /* 0x000000ff2c00728c */ /* 0x000fe2000bf25270 */
[----:B------:R-:W-:Y:S02]  /*6330*/  ISETP.NE.U32.AND P4, PT, R84, RZ, PT ;  /* 0x000000ff5400720c */ /* 0x000fe40003f85070 */
[----:B------:R-:W-:Y:S02]  /*6340*/  ISETP.NE.AND.EX P3, PT, R89, RZ, PT, P3 ;  /* 0x000000ff5900720c */ /* 0x000fe40003f65330 */
[----:B------:R-:W-:Y:S02]  /*6350*/  PLOP3.LUT P1, PT, PT, PT, PT, 0x8, 0x80 ;  /* 0x000000000080781c */ /* 0x000fe40003f2e170 */
[----:B------:R-:W-:Y:S02]  /*6360*/  PLOP3.LUT P0, PT, PT, PT, UP1, 0x80, 0x8 ;  /* 0x000000000008781c */ /* 0x000fe40003f0f018 */
[----:B------:R-:W-:Y:S02]  /*6370*/  ISETP.NE.AND.EX P4, PT, R85, RZ, PT, P4 ;  /* 0x000000ff5500720c */ /* 0x000fe40003f85340 */
[----:B------:R-:W1:Y:S09]  /*6380*/  @UP1 LDCU.64 UR4, c[0x0][0x888] ;  /* 0x00011100ff0417ac */ /* 0x000e720008000a00 */
[----:B------:R-:W-:Y:S01]  /*6390*/  @P0 PLOP3.LUT P1, PT, P3, PT, PT, 0x80, 0x8 ;  /* 0x000000000008081c */ /* 0x000fe20001f2f070 */
[----:B-1----:R-:W-:Y:S04]  /*63a0*/  @UP1 UISETP.NE.U32.AND UP0, UPT, UR4, URZ, UPT ;  /* 0x000000ff0400128c */ /* 0x002fe8000bf05070 */
[----:B------:R-:W-:Y:S04]  /*63b0*/  @UP1 UISETP.NE.AND.EX UP0, UPT, UR5, URZ, UPT, UP0 ;  /* 0x000000ff0500128c */ /* 0x000fe8000bf05300 */
[----:B------:R-:W-:Y:S01]  /*63c0*/  @UP1 USEL UR4, URZ, 0xffffffff, UP0 ;  /* 0xffffffffff041887 */ /* 0x000fe20008000000 */
[----:B------:R-:W-:Y:S11]  /*63d0*/  @!P3 BRA `(.L_x_121) ;  /* 0x00000000002cb947 */ /* 0x000ff60003800000 */
[----:B------:R-:W-:Y:S01]  /*63e0*/  ISETP.NE.U32.AND P2, PT, R86, RZ, PT ;  /* 0x000000ff5600720c */ /* 0x000fe20003f45070 */
[----:B------:R-:W-:Y:S03]  /*63f0*/  IMAD.MOV.U32 R95, RZ, RZ, 0x1 ;  /* 0x00000001ff5f7424 */ /* 0x000fe600078e00ff */
[----:B------:R-:W-:Y:S11]  /*6400*/  ISETP.NE.AND.EX P2, PT, R87, RZ, PT, P2 ;  /* 0x000000ff5700720c */ /* 0x000ff60003f45320 */
[----:B------:R-:W-:Y:S02]  /*6410*/  @!UPT UIADD3 URZ, UPT, UPT, URZ, URZ, URZ ;  /* 0x000000fffffff290 */ /* 0x000fe4000fffe0ff */
[----:B------:R-:W1:Y:S01]  /*6420*/  @P2 LDC.64 R2, c[0x0][0x888] ;  /* 0x00022200ff022b82 */ /* 0x000e620000000a00 */
[----:B------:R-:W-:Y:S04]  /*6430*/  @P2 IMAD R0, R88, UR36, RZ ;  /* 0x0000002458002c24 */ /* 0x000fe8000f8e02ff */
[----:B-1----:R-:W-:Y:S04]  /*6440*/  @P2 IMAD.WIDE R2, R0, 0x4, R2 ;  /* 0x0000000400022825 */ /* 0x002fe800078e0202 */
[----:B------:R-:W-:Y:S01]  /*6450*/  HFMA2 R0, -RZ, RZ, 0, 5.9604644775390625e-08 ;  /* 0x00000001ff007431 */ /* 0x000fe200000001ff */
[----:B-----5:R1:W5:Y:S04]  /*6460*/  @P2 LDG.E R49, desc[UR40][R2.64] ;  /* 0x0000002802312981 */ /* 0x020368000c1e1900 */
[----:B------:R-:W-:Y:S01]  /*6470*/  @!P2 PRMT R95, R0, 0x7610, R95 ;  /* 0x00007610005fa816 */ /* 0x000fe2000000005f */
[----:B-1----:R-:W2:Y:S06]  /*6480*/  @!P2 LDC R49, c[0x0][0x880] ;  /* 0x00022000ff31ab82 */ /* 0x002eac0000000800 */
.L_x_121:
[----:B------:R-:W-:Y:S05]  /*6490*/  @!P4 BRA `(.L_x_122) ;  /* 0x000000000020c947 */ /* 0x000fea0003800000 */
[----:B------:R-:W-:Y:S04]  /*64a0*/  ISETP.NE.U32.AND P2, PT, R82, RZ, PT ;  /* 0x000000ff5200720c */ /* 0x000fe80003f45070 */
[----:B------:R-:W-:Y:S11]  /*64b0*/  ISETP.NE.AND.EX P2, PT, R83, RZ, PT, P2 ;  /* 0x000000ff5300720c */ /* 0x000ff60003f45320 */
[----:B------:R-:W-:Y:S02]  /*64c0*/  @!UPT UIADD3 URZ, UPT, UPT, URZ, URZ, URZ ;  /* 0x000000fffffff290 */ /* 0x000fe4000fffe0ff */
[----:B------:R-:W1:Y:S01]  /*64d0*/  @P2 LDC.64 R2, c[0x0][0x8a8] ;  /* 0x00022a00ff022b82 */ /* 0x000e620000000a00 */
[----:B------:R-:W-:Y:S04]  /*64e0*/  @P2 IMAD R0, R84, UR36, RZ ;  /* 0x0000002454002c24 */ /* 0x000fe8000f8e02ff */
[----:B-1----:R-:W-:Y:S05]  /*64f0*/  @P2 IMAD.WIDE R2, R0, 0x4, R2 ;  /* 0x0000000400022825 */ /* 0x002fea00078e0202 */
[----:B-----5:R1:W5:Y:S02]  /*6500*/  @P2 LDG.E R46, desc[UR40][R2.64] ;  /* 0x00000028022e2981 */ /* 0x020364000c1e1900 */
[----:B-1----:R-:W3:Y:S02]  /*6510*/  @!P2 LDC R46, c[0x0][0x8a0] ;  /* 0x00022800ff2eab82 */ /* 0x002ee40000000800 */
.L_x_122:
[----:B--2--5:R-:W-:Y:S01]  /*6520*/  @P0 FSETP.NEU.AND P4, PT, R49, RZ, PT ;  /* 0x000000ff3100020b */ /* 0x024fe20003f8d000 */
[----:B------:R-:W-:Y:S01]  /*6530*/  IMAD.U32 R0, RZ, RZ, UR4 ;  /* 0x00000004ff007e24 */ /* 0x000fe2000f8e00ff */
[----:B------:R-:W-:Y:S01]  /*6540*/  @P0 LOP3.LUT P2, RZ, R95, 0xff, RZ, 0xc0, !PT ;  /* 0x000000ff5fff0812 */ /* 0x000fe2000784c0ff */
[----:B------:R-:W-:Y:S01]  /*6550*/  BSSY B1, `(.L_x_123) ;  /* 0x0000034000017945 */ /* 0x000fe20003800000 */
[----:B------:R-:W-:Y:S01]  /*6560*/  @P0 SEL R3, RZ, 0xffffffff, P4 ;  /* 0xffffffffff030807 */ /* 0x000fe20002000000 */
[C---:B------:R-:W-:Y:S01]  /*6570*/  IMAD R32, R44.reuse, 0x20, R47 ;  /* 0x000000202c207824 */ /* 0x040fe200078e022f */
[----:B------:R-:W-:Y:S02]  /*6580*/  LEA R113, R44, UR43, 0x3 ;  /* 0x0000002b2c717c11 */ /* 0x000fe4000f8e18ff */
[----:B------:R-:W-:Y:S02]  /*6590*/  CS2R R54, SRZ ;  /* 0x0000000000367805 */ /* 0x000fe4000001ff00 */
[----:B------:R-:W-:Y:S02]  /*65a0*/  @P1 SEL R3, R0, R3, !P2 ;  /* 0x0000000300031207 */ /* 0x000fe40005000000 */
[----:B------:R-:W-:Y:S02]  /*65b0*/  CS2R R52, SRZ ;  /* 0x0000000000347805 */ /* 0x000fe4000001ff00 */
[----:B------:R-:W-:Y:S02]  /*65c0*/  SHF.L.U32 R2, R110, 0x1f, RZ ;  /* 0x0000001f6e027819 */ /* 0x000fe400000006ff */
[----:B------:R-:W-:Y:S02]  /*65d0*/  CS2R R58, SRZ ;  /* 0x00000000003a7805 */ /* 0x000fe4000001ff00 */
[----:B------:R-:W-:Y:S02]  /*65e0*/  @P0 LOP3.LUT R3, R3, 0x1, RZ, 0xc0, !PT ;  /* 0x0000000103030812 */ /* 0x000fe400078ec0ff */
[----:B------:R-:W-:Y:S02]  /*65f0*/  CS2R R56, SRZ ;  /* 0x0000000000387805 */ /* 0x000fe4000001ff00 */
[----:B------:R-:W-:Y:S02]  /*6600*/  PLOP3.LUT P5, PT, PT, PT, PT, 0x8, 0x80 ;  /* 0x000000000080781c */ /* 0x000fe40003fae170 */
[----:B------:R-:W-:Y:S11]  /*6610*/  ISETP.NE.U32.OR P1, PT, R3, 0x1, !P0 ;  /* 0x000000010300780c */ /* 0x000ff60004725470 */
[----:B------:R-:W-:Y:S02]  /*6620*/  @!UPT UIADD3 URZ, UPT, UPT, URZ, URZ, URZ ;  /* 0x000000fffffff290 */ /* 0x000fe4000fffe0ff */
[----:B------:R-:W-:Y:S04]  /*6630*/  @P1 SHF.L.U32 R4, R108, 0x1f, RZ ;  /* 0x0000001f6c041819 */ /* 0x000fe800000006ff */
[----:B------:R-:W1:Y:S01]  /*6640*/  @P1 SYNCS.PHASECHK.TRANS64.TRYWAIT P0, [UR43+0x180], R4 ;  /* 0x00018004ff0015a7 */ /* 0x000e62000800112b */
[----:B------:R2:W4:Y:S01]  /*6650*/  SYNCS.PHASECHK.TRANS64.TRYWAIT P4, [R113+URZ+0x1c0], R2 ;  /* 0x0001c002710075a7 */ /* 0x00052200080811ff */
[----:B-1----:R-:W-:Y:S01]  /*6660*/  @P1 PLOP3.LUT P5, PT, P0, PT, PT, 0x8, 0x80 ;  /* 0x000000000080181c */ /* 0x002fe200007ae170 */
[----:B------:R-:W-:Y:S01]  /*6670*/  @!UPT UIADD3 URZ, UPT, UPT, URZ, URZ, URZ ;  /* 0x000000fffffff290 */ /* 0x000fe2000fffe0ff */
[----:B--2-4-:R-:W-:Y:S11]  /*6680*/  @!P1 BRA `(.L_x_124) ;  /* 0x0000000000809947 */ /* 0x014ff60003800000 */
[----:B------:R-:W-:Y:S01]  /*6690*/  ISETP.NE.U32.AND P0, PT, RZ, UR38, PT ;  /* 0x00000026ff007c0c */ /* 0x000fe2000bf05070 */
[----:B------:R-:W-:Y:S01]  /*66a0*/  BSSY B0, `(.L_x_125) ;  /* 0x0000012000007945 */ /* 0x000fe20003800000 */
[----:B------:R-:W-:Y:S02]  /*66b0*/  FSETP.NEU.AND P2, PT, R49, RZ, PT ;  /* 0x000000ff3100720b */ /* 0x000fe40003f4d000 */
[----:B------:R-:W-:Y:S02]  /*66c0*/  CS2R R58, SRZ ;  /* 0x00000000003a7805 */ /* 0x000fe4000001ff00 */
[----:B------:R-:W-:Y:S02]  /*66d0*/  ISETP.NE.AND.EX P0, PT, RZ, UR39, PT, P0 ;  /* 0x00000027ff007c0c */ /* 0x000fe4000bf05300 */
[----:B------:R-:W-:Y:S02]  /*66e0*/  CS2R R56, SRZ ;  /* 0x0000000000387805 */ /* 0x000fe4000001ff00 */
[----:B------:R-:W-:Y:S02]  /*66f0*/  LOP3.LUT P1, RZ, R95, 0xff, RZ, 0xc0, !PT ;  /* 0x000000ff5fff7812 */ /* 0x000fe4000782c0ff */
[----:B------:R-:W-:Y:S02]  /*6700*/  CS2R R54, SRZ ;  /* 0x0000000000367805 */ /* 0x000fe4000001ff00 */
[----:B------:R-:W-:Y:S02]  /*6710*/  SEL R0, RZ, 0xffffffff, P2 ;  /* 0xffffffffff007807 */ /* 0x000fe40001000000 */
[----:B------:R-:W-:Y:S02]  /*6720*/  CS2R R52, SRZ ;  /* 0x0000000000347805 */ /* 0x000fe4000001ff00 */
[----:B------:R-:W-:Y:S04]  /*6730*/  SEL R3, RZ, 0xffffffff, P0 ;  /* 0xffffffffff037807 */ /* 0x000fe80000000000 */
[----:B------:R-:W-:Y:S04]  /*6740*/  @P3 SEL R0, R3, R0, !P1 ;  /* 0x0000000003003207 */ /* 0x000fe80004800000 */
[----:B------:R-:W-:Y:S04]  /*6750*/  LOP3.LUT R0, R0, 0x1, RZ, 0xc0, !PT ;  /* 0x0000000100007812 */ /* 0x000fe800078ec0ff */
[----:B------:R-:W-:Y:S01]  /*6760*/  ISETP.NE.U32.AND P0, PT, R0, 0x1, PT ;  /* 0x000000010000780c */ /* 0x000fe20003f05070 */
[----:B------:R-:W-:Y:S01]  /*6770*/  @!UPT UIADD3 URZ, UPT, UPT, URZ, URZ, URZ ;  /* 0x000000fffffff290 */ /* 0x000fe2000fffe0ff */
[----:B------:R-:W-:Y:S11]  /*6780*/  @!P5 BRA `(.L_x_126) ;  /* 0x00000000000cd947 */ /* 0x000ff60003800000 */
[----:B------:R-:W-:Y:S04]  /*6790*/  SHF.L.U32 R3, R108, 0x1f, RZ ;  /* 0x0000001f6c037819 */ /* 0x000fe800000006ff */
[----:B------:R-:W1:Y:S02]  /*67a0*/  SYNCS.PHASECHK.TRANS64.TRYWAIT P1, [UR43+0x180], R3 ;  /* 0x00018003ff0075a7 */ /* 0x000e64000802112b */
[----:B-1----:R-:W-:Y:S05]  /*67b0*/  @!P1 BRA `(.L_x_127) ;  /* 0x0000001c007c9947 */ /* 0x002fea0003800000 */
.L_x_126:
[----:B------:R-:W-:Y:S05]  /*67c0*/  BSYNC B0 ;  /* 0x0000000000007941 */ /* 0x000fea0003800000 */
.L_x_125:
[----:B------:R2:W4:Y:S01]  /*67d0*/  @P0 LDS.128 R56, [R105+UR43+0x300] ;  /* 0x0003002b69380984 */ /* 0x0005220008000c00 */
[----:B------:R-:W-:Y:S01]  /*67e0*/  UIADD3 UR4, UPT, UPT, UR43, 0x188, URZ ;  /* 0x000001882b047890 */ /* 0x000fe2000fffe0ff */
[----:B------:R-:W-:Y:S02]  /*67f0*/  LOP3.LUT R108, R108, 0x1, RZ, 0x3c, !PT ;  /* 0x000000016c6c7812 */ /* 0x000fe400078e3cff */
[----:B------:R2:W1:Y:S01]  /*6800*/  @P0 LDS.128 R52, [R101+0x300] ;  /* 0x0003000065340984 */ /* 0x0004620000000c00 */
[----:B------:R-:W-:Y:S01]  /*6810*/  UPRMT UR4, UR37, 0x654, UR4 ;  /* 0x0000065425047896 */ /* 0x000fe20008000004 */
[----:B------:R-:W-:Y:S01]  /*6820*/  @!PT LDS RZ, [RZ] ;  /* 0x00000000fffff984 */ /* 0x000fe20000000800 */
[----:B------:R-:W-:Y:S01]  /*6830*/  @!PT LDS RZ, [RZ] ;  /* 0x00000000fffff984 */ /* 0x000fe20000000800 */
[----:B------:R-:W-:Y:S01]  /*6840*/  @!PT LDS RZ, [RZ] ;  /* 0x00000000fffff984 */ /* 0x000fe20000000800 */
[----:B------:R-:W-:Y:S01]  /*6850*/  @!PT LDS RZ, [RZ] ;  /* 0x00000000fffff984 */ /* 0x000fe20000000800 */
[----:B------:R5:W-:Y:S06]  /*6860*/  MEMBAR.ALL.CTA ;  /* 0x0000000000007992 */ /* 0x000bec0000008000 */
[----:B-----5:R-:W5:Y:S02]  /*6870*/  FENCE.VIEW.ASYNC.S ;  /* 0x00000000000073c6 */ /* 0x020f640000000000 */
[----:B-----5:R-:W-:Y:S03]  /*6880*/  SYNCS.ARRIVE.TRANS64.RED.A1T0 RZ, [UR4], RZ ;  /* 0x000000ffffff79a7 */ /* 0x020fe60008100404 */
.L_x_124:
[----:B------:R-:W-:Y:S05]  /*6890*/  BSYNC B1 ;  /* 0x0000000000017941 */ /* 0x000fea0003800000 */
.L_x_123:
[----:B-1----:R-:W-:Y:S04]  /*68a0*/  SHF.R.U32.HI R3, RZ, 0x15, R32 ;  /* 0x00000015ff037819 */ /* 0x002fe80000011620 */
[----:B------:R-:W-:Y:S01]  /*68b0*/  LOP3.LUT P0, RZ, R3, 0x3, R106, 0x48, !PT ;  /* 0x0000000303ff7812 */ /* 0x000fe2000780486a */
[----:B------:R-:W-:Y:S01]  /*68c0*/  @!UPT UIADD3 URZ, UPT, UPT, URZ, URZ, URZ ;  /* 0x000000fffffff290 */ /* 0x000fe2000fffe0ff */
[----:B------:R-:W-:Y:S11]  /*68d0*/  @P4 BRA `(.L_x_128) ;  /* 0x0000000000084947 */ /* 0x000ff60003800000 */
[----:B------:R-:W1:Y:S02]  /*68e0*/  SYNCS.PHASECHK.TRANS64.TRYWAIT P1, [R113+URZ+0x1c0], R2 ;  /* 0x0001c002710075a7 */ /* 0x000e6400080211ff */
[----:B-1----:R-:W-:Y:S05]  /*68f0*/  @!P1 BRA `(.L_x_129) ;  /* 0x0000001c00449947 */ /* 0x002fea0003800000 */
.L_x_128:
[----:B------:R-:W-:Y:S05]  /*6900*/  @!P0 BRA `(.L_x_130) ;  /* 0x0000000000408947 */ /* 0x000fea0003800000 */
[----:B------:R-:W1:Y:S01]  /*6910*/  LDCU.64 UR8, c[0x4][0x70] ;  /* 0x01000e00ff0877ac */ /* 0x000e620008000a00 */
[----:B------:R-:W-:Y:S01]  /*6920*/  MOV R3, 0x0 ;  /* 0x0000000000037802 */ /* 0x000fe20000000f00 */
[----:B------:R-:W-:Y:S02]  /*6930*/  HFMA2 R12, -RZ, RZ, 0, 5.9604644775390625e-08 ;  /* 0x00000001ff0c7431 */ /* 0x000fe400000001ff */
[----:B------:R-:W-:Y:S02]  /*6940*/  IMAD.MOV.U32 R8, RZ, RZ, 0x192 ;  /* 0x00000192ff087424 */ /* 0x000fe400078e00ff */
[----:B------:R-:W-:Y:S01]  /*6950*/  IMAD.MOV.U32 R13, RZ, RZ, RZ ;  /* 0x000000ffff0d7224 */ /* 0x000fe200078e00ff */
[----:B------:R-:W5:Y:S01]  /*6960*/  LDCU.64 UR6, c[0x4][0x78] ;  /* 0x01000f00ff0677ac */ /* 0x000f620008000a00 */
[----:B------:R-:W2:Y:S01]  /*6970*/  LDC.64 R2, c[0x4][R3] ;  /* 0x0100000003027b82 */ /* 0x000ea20000000a00 */
[----:B------:R-:W3:Y:S01]  /*6980*/  LDCU.64 UR4, c[0x4][0x10] ;  /* 0x01000200ff0477ac */ /* 0x000ee20008000a00 */
[----:B-1----:R-:W-:Y:S01]  /*6990*/  MOV R5, UR9 ;  /* 0x0000000900057c02 */ /* 0x002fe20008000f00 */
[----:B------:R-:W-:Y:S01]  /*69a0*/  IMAD.U32 R4, RZ, RZ, UR8 ;  /* 0x00000008ff047e24 */ /* 0x000fe2000f8e00ff */
[----:B-----5:R-:W-:Y:S01]  /*69b0*/  MOV R7, UR7 ;  /* 0x0000000700077c02 */ /* 0x020fe20008000f00 */
[----:B------:R-:W-:Y:S01]  /*69c0*/  IMAD.U32 R6, RZ, RZ, UR6 ;  /* 0x00000006ff067e24 */ /* 0x000fe2000f8e00ff */
[----:B---3--:R-:W-:Y:S01]  /*69d0*/  MOV R11, UR5 ;  /* 0x00000005000b7c02 */ /* 0x008fe20008000f00 */
[----:B------:R-:W-:Y:S02]  /*69e0*/  IMAD.U32 R10, RZ, RZ, UR4 ;  /* 0x00000004ff0a7e24 */ /* 0x000fe4000f8e00ff */
[----:B------:R-:W-:Y:S07]  /*69f0*/  LEPC R20, `(.L_x_130) ;  /* 0x000000001014794e */ /* 0x000fee0000000000 */
[----:B--2-4-:R-:W-:Y:S05]  /*6a00*/  CALL.ABS.NOINC R2 ;  /* 0x0000000002007343 */ /* 0x014fea0003c00000 */
.L_x_130:
[----:B------:R-:W-:Y:S01]  /*6a10*/  LOP3.LUT P0, RZ, R104, 0x60, RZ, 0xc0, !PT ;  /* 0x0000006068ff7812 */ /* 0x000fe2000780c0ff */
[----:B------:R-:W-:Y:S05]  /*6a20*/  WARPSYNC.ALL ;  /* 0x0000000000007948 */ /* 0x000fea0003800000 */
[----:B------:R-:W-:Y:S01]  /*6a30*/  R2UR UR4, R32 ;  /* 0x00000000200472ca */ /* 0x000fe200000e0000 */
[----:B------:R-:W-:Y:S01]  /*6a40*/  BSSY.RECONVERGENT B0, `(.L_x_131) ;  /* 0x000009e000007945 */ /* 0x000fe20003800200 */
[-C--:B----4-:R-:W-:Y:S02]  /*6a50*/  F2FP.F16.E4M3.UNPACK_B R50, R56.reuse ;  /* 0x00000038ff32723e */ /* 0x090fe400020006ff */
[----:B------:R-:W-:Y:S02]  /*6a60*/  F2FP.F16.E4M3.UNPACK_B R63, R56.H1 ;  /* 0x00000038ff3f723e */ /* 0x000fe400030006ff */
[-C--:B------:R-:W-:Y:S01]  /*6a70*/  F2FP.F16.E4M3.UNPACK_B R56, R57.reuse ;  /* 0x00000039ff38723e */ /* 0x080fe200020006ff */
[--C-:B------:R-:W-:Y:S01]  /*6a80*/  HADD2.F32 R48, -RZ, R50.reuse.H0_H0 ;  /* 0x20000032ff307230 */ /* 0x100fe20000004100 */
[----:B------:R-:W-:Y:S01]  /*6a90*/  F2FP.F16.E4M3.UNPACK_B R57, R57.H1 ;  /* 0x00000039ff39723e */ /* 0x000fe200030006ff */
[----:B------:R-:W-:Y:S01]  /*6aa0*/  HADD2.F32 R50, -RZ, R50.H1_H1 ;  /* 0x30000032ff327230 */ /* 0x000fe20000004100 */
[-C--:B------:R-:W-:Y:S01]  /*6ab0*/  F2FP.F16.E4M3.UNPACK_B R66, R52.reuse ;  /* 0x00000034ff42723e */ /* 0x080fe200020006ff */
[--C-:B------:R-:W-:Y:S01]  /*6ac0*/  HADD2.F32 R51, -RZ, R63.reuse.H0_H0 ;  /* 0x2000003fff337230 */ /* 0x100fe20000004100 */
[----:B------:R-:W-:Y:S01]  /*6ad0*/  F2FP.F16.E4M3.UNPACK_B R68, R52.H1 ;  /* 0x00000034ff44723e */ /* 0x000fe200030006ff */
[----:B------:R-:W1:Y:S01]  /*6ae0*/  LDTM.x32 R4, tmem[UR4] ;  /* 0x00000004000479ee */ /* 0x000e6200082c0000 */
[----:B------:R-:W-:Y:S01]  /*6af0*/  NOP ;  /* 0x0000000000007918 */ /* 0x000fe20000000000 */
[----:B------:R-:W-:Y:S01]  /*6b00*/  IADD3 R113, PT, PT, R113, 0x1e0, RZ ;  /* 0x000001e071717810 */ /* 0x000fe20007ffe0ff */
[--C-:B------:R-:W-:Y:S01]  /*6b10*/  HADD2.F32 R65, -RZ, R66.reuse.H0_H0 ;  /* 0x20000042ff417230 */ /* 0x100fe20000004100 */
[----:B------:R-:W-:Y:S01]  /*6b20*/  F2FP.F16.E4M3.UNPACK_B R61, R58 ;  /* 0x0000003aff3d723e */ /* 0x000fe200020006ff */
[----:B------:R-:W-:Y:S01]  /*6b30*/  HADD2.F32 R66, -RZ, R66.H1_H1 ;  /* 0x30000042ff427230 */ /* 0x000fe20000004100 */
[----:B------:R-:W-:Y:S01]  /*6b40*/  LOP3.LUT R113, R113, 0xfefffff8, RZ, 0xc0, !PT ;  /* 0xfefffff871717812 */ /* 0x000fe200078ec0ff */
[----:B------:R-:W-:Y:S01]  /*6b50*/  HADD2.F32 R52, -RZ, R63.H1_H1 ;  /* 0x3000003fff347230 */ /* 0x000fe20000004100 */
[-C--:B------:R-:W-:Y:S01]  /*6b60*/  F2FP.F16.E4M3.UNPACK_B R70, R53.reuse ;  /* 0x00000035ff46723e */ /* 0x080fe200020006ff */
[----:B------:R-:W-:Y:S01]  /*6b70*/  HADD2.F32 R67, -RZ, R68.H0_H0 ;  /* 0x20000044ff437230 */ /* 0x000fe20000004100 */
[----:B-1----:R1:W-:Y:S01]  /*6b80*/  SYNCS.ARRIVE.TRANS64.RED.A1T0 RZ, [R113+URZ], RZ ;  /* 0x000000ff71ff79a7 */ /* 0x0023e200081004ff */
[----:B------:R-:W-:Y:S01]  /*6b90*/  F2FP.F16.E4M3.UNPACK_B R72, R53.H1 ;  /* 0x00000035ff48723e */ /* 0x000fe200030006ff */
[----:B------:R-:W-:Y:S01]  /*6ba0*/  HADD2.F32 R53, -RZ, R56.H0_H0 ;  /* 0x20000038ff357230 */ /* 0x000fe20000004100 */
[-C--:B------:R-:W-:Y:S01]  /*6bb0*/  F2FP.F16.E4M3.UNPACK_B R74, R54.reuse ;  /* 0x00000036ff4a723e */ /* 0x080fe200020006ff */
[----:B------:R-:W-:Y:S01]  /*6bc0*/  HADD2.F32 R69, -RZ, R70.H0_H0 ;  /* 0x20000046ff457230 */ /* 0x000fe20000004100 */
[----:B------:R-:W-:Y:S01]  /*6bd0*/  F2FP.F16.E4M3.UNPACK_B R76, R54.H1 ;  /* 0x00000036ff4c723e */ /* 0x000fe200030006ff */
[----:B------:R-:W-:Y:S01]  /*6be0*/  HADD2.F32 R54, -RZ, R56.H1_H1 ;  /* 0x30000038ff367230 */ /* 0x000fe20000004100 */
[----:B------:R-:W-:Y:S01]  /*6bf0*/  F2FP.F16.E4M3.UNPACK_B R60, R58.H1 ;  /* 0x0000003aff3c723e */ /* 0x000fe200030006ff */
[----:B------:R-:W-:Y:S01]  /*6c00*/  HADD2.F32 R58, -RZ, R61.H1_H1 ;  /* 0x3000003dff3a7230 */ /* 0x000fe20000004100 */
[----:B------:R-:W-:Y:S01]  /*6c10*/  F2FP.F16.E4M3.UNPACK_B R78, R55 ;  /* 0x00000037ff4e723e */ /* 0x000fe200020006ff */
[----:B------:R-:W-:Y:S01]  /*6c20*/  HADD2.F32 R71, -RZ, R70.H1_H1 ;  /* 0x30000046ff477230 */ /* 0x000fe20000004100 */
[----:B------:R-:W-:Y:S01]  /*6c30*/  F2FP.F16.E4M3.UNPACK_B R62, R59 ;  /* 0x0000003bff3e723e */ /* 0x000fe200020006ff */
[--C-:B------:R-:W-:Y:S01]  /*6c40*/  HADD2.F32 R73, -RZ, R74.reuse.H0_H0 ;  /* 0x2000004aff497230 */ /* 0x100fe20000004100 */
[----:B------:R-:W-:Y:S01]  /*6c50*/  F2FP.F16.E4M3.UNPACK_B R80, R55.H1 ;  /* 0x00000037ff50723e */ /* 0x000fe200030006ff */
[C---:B---3--:R-:W-:Y:S01]  /*6c60*/  FMUL R4, R46.reuse, R4 ;  /* 0x000000042e047220 */ /* 0x048fe20000400000 */
[C---:B------:R-:W-:Y:S01]  /*6c70*/  FMUL R5, R46.reuse, R5 ;  /* 0x000000052e057220 */ /* 0x040fe20000400000 */
[C---:B------:R-:W-:Y:S01]  /*6c80*/  FMUL R8, R46.reuse, R8 ;  /* 0x000000082e087220 */ /* 0x040fe20000400000 */
[C---:B------:R-:W-:Y:S01]  /*6c90*/  FMUL R9, R46.reuse, R9 ;  /* 0x000000092e097220 */ /* 0x040fe20000400000 */
[C---:B------:R-:W-:Y:S01]  /*6ca0*/  FFMA R4, R49.reuse, R48, R4 ;  /* 0x0000003031047223 */ /* 0x040fe20000000004 */
[C---:B------:R-:W-:Y:S01]  /*6cb0*/  FFMA R5, R49.reuse, R50, R5 ;  /* 0x0000003231057223 */ /* 0x040fe20000000005 */
[C---:B------:R-:W-:Y:S01]  /*6cc0*/  FMUL R12, R46.reuse, R12 ;  /* 0x0000000c2e0c7220 */ /* 0x040fe20000400000 */
[C---:B------:R-:W-:Y:S01]  /*6cd0*/  FMUL R13, R46.reuse, R13 ;  /* 0x0000000d2e0d7220 */ /* 0x040fe20000400000 */
[C---:B------:R-:W-:Y:S01]  /*6ce0*/  FMUL R16, R46.reuse, R16 ;  /* 0x000000102e107220 */ /* 0x040fe20000400000 */
[C---:B------:R-:W-:Y:S01]  /*6cf0*/  FMUL R17, R46.reuse, R17 ;  /* 0x000000112e117220 */ /* 0x040fe20000400000 */
[C---:B------:R-:W-:Y:S01]  /*6d00*/  FMUL R20, R46.reuse, R20 ;  /* 0x000000142e147220 */ /* 0x040fe20000400000 */
[C---:B------:R-:W-:Y:S01]  /*6d10*/  FMUL R21, R46.reuse, R21 ;  /* 0x000000152e157220 */ /* 0x040fe20000400000 */
[C---:B------:R-:W-:Y:S01]  /*6d20*/  FMUL R0, R46.reuse, R24 ;  /* 0x000000182e007220 */ /* 0x040fe20000400000 */
[C---:B------:R-:W-:Y:S01]  /*6d30*/  FMUL R2, R46.reuse, R25 ;  /* 0x000000192e027220 */ /* 0x040fe20000400000 */
[----:B------:R-:W-:Y:S02]  /*6d40*/  HADD2.F32 R74, -RZ, R74.H1_H1 ;  /* 0x3000004aff4a7230 */ /* 0x000fe40000004100 */
[C---:B------:R-:W-:Y:S01]  /*6d50*/  FMUL R24, R46.reuse, R28 ;  /* 0x0000001c2e187220 */ /* 0x040fe20000400000 */
[C---:B------:R-:W-:Y:S01]  /*6d60*/  FMUL R25, R46.reuse, R29 ;  /* 0x0000001d2e197220 */ /* 0x040fe20000400000 */
[--C-:B------:R-:W-:Y:S02]  /*6d70*/  HADD2.F32 R77, -RZ, R78.reuse.H0_H0 ;  /* 0x2000004eff4d7230 */ /* 0x100fe40000004100 */
[C---:B------:R-:W-:Y:S01]  /*6d80*/  FMUL R28, R46.reuse, R32 ;  /* 0x000000202e1c7220 */ /* 0x040fe20000400000 */
[----:B------:R-:W-:Y:S02]  /*6d90*/  HADD2.F32 R78, -RZ, R78.H1_H1 ;  /* 0x3000004eff4e7230 */ /* 0x000fe40000004100 */
[C---:B------:R-:W-:Y:S01]  /*6da0*/  FMUL R29, R46.reuse, R33 ;  /* 0x000000212e1d7220 */ /* 0x040fe20000400000 */
[C---:B------:R-:W-:Y:S01]  /*6db0*/  FMUL R6, R46.reuse, R6 ;  /* 0x000000062e067220 */ /* 0x040fe20000400000 */
[C---:B------:R-:W-:Y:S01]  /*6dc0*/  FMUL R7, R46.reuse, R7 ;  /* 0x000000072e077220 */ /* 0x040fe20000400000 */
[--C-:B------:R-:W-:Y:S02]  /*6dd0*/  HADD2.F32 R55, -RZ, R57.reuse.H0_H0 ;  /* 0x20000039ff377230 */ /* 0x100fe40000004100 */
[C---:B------:R-:W-:Y:S01]  /*6de0*/  FMUL R10, R46.reuse, R10 ;  /* 0x0000000a2e0a7220 */ /* 0x040fe20000400000 */
[C---:B------:R-:W-:Y:S01]  /*6df0*/  FFMA R6, R49.reuse, R51, R6 ;  /* 0x0000003331067223 */ /* 0x040fe20000000006 */
[----:B------:R-:W-:Y:S02]  /*6e00*/  HADD2.F32 R56, -RZ, R57.H1_H1 ;  /* 0x30000039ff387230 */ /* 0x000fe40000004100 */
[C---:B------:R-:W-:Y:S01]  /*6e10*/  FFMA R7, R49.reuse, R52, R7 ;  /* 0x0000003431077223 */ /* 0x040fe20000000007 */
[C---:B------:R-:W-:Y:S01]  /*6e20*/  FFMA R8, R49.reuse, R53, R8 ;  /* 0x0000003531087223 */ /* 0x040fe20000000008 */
[C---:B------:R-:W-:Y:S01]  /*6e30*/  FFMA R9, R49.reuse, R54, R9 ;  /* 0x0000003631097223 */ /* 0x040fe20000000009 */
[----:B------:R-:W-:Y:S02]  /*6e40*/  HADD2.F32 R57, -RZ, R61.H0_H0 ;  /* 0x2000003dff397230 */ /* 0x000fe40000004100 */
[----:B------:R-:W-:Y:S01]  /*6e50*/  FFMA R10, R49, R55, R10 ;  /* 0x00000037310a7223 */ /* 0x000fe2000000000a */
[----:B------:R-:W-:Y:S01]  /*6e60*/  F2FP.SATFINITE.E4M3.F32.PACK_AB_MERGE_C R96, R7, R6, RZ ;  /* 0x000000060760723e */ /* 0x000fe200048070ff */
[----:B------:R-:W-:Y:S02]  /*6e70*/  HADD2.F32 R61, -RZ, R62.H0_H0 ;  /* 0x2000003eff3d7230 */ /* 0x000fe40000004100 */
[C---:B------:R-:W-:Y:S01]  /*6e80*/  FMUL R11, R46.reuse, R11 ;  /* 0x0000000b2e0b7220 */ /* 0x040fe20000400000 */
[----:B------:R-:W-:Y:S01]  /*6e90*/  F2FP.F16.E4M3.UNPACK_B R64, R59.H1 ;  /* 0x0000003bff40723e */ /* 0x000fe200030006ff */
[----:B------:R-:W-:Y:S01]  /*6ea0*/  HADD2.F32 R59, -RZ, R60.H0_H0 ;  /* 0x2000003cff3b7230 */ /* 0x000fe20000004100 */
[----:B------:R-:W-:Y:S01]  /*6eb0*/  F2FP.SATFINITE.E4M3.F32.PACK_AB_MERGE_C R96, R5, R4, R96 ;  /* 0x000000040560723e */ /* 0x000fe20004807060 */
[C---:B------:R-:W-:Y:S01]  /*6ec0*/  FFMA R11, R49.reuse, R56, R11 ;  /* 0x00000038310b7223 */ /* 0x040fe2000000000b */
[C---:B------:R-:W-:Y:S01]  /*6ed0*/  FFMA R12, R49.reuse, R57, R12 ;  /* 0x00000039310c7223 */ /* 0x040fe2000000000c */
[----:B------:R-:W-:Y:S01]  /*6ee0*/  FFMA R13, R49, R58, R13 ;  /* 0x0000003a310d7223 */ /* 0x000fe2000000000d */
[----:B------:R-:W-:Y:S02]  /*6ef0*/  HADD2.F32 R62, -RZ, R62.H1_H1 ;  /* 0x3000003eff3e7230 */ /* 0x000fe40000004100 */
[C---:B------:R-:W-:Y:S01]  /*6f00*/  FMUL R14, R46.reuse, R14 ;  /* 0x0000000e2e0e7220 */ /* 0x040fe20000400000 */
[----:B------:R-:W-:Y:S01]  /*6f10*/  HADD2.F32 R60, -RZ, R60.H1_H1 ;  /* 0x3000003cff3c7230 */ /* 0x000fe20000004100 */
[----:B------:R-:W-:Y:S01]  /*6f20*/  F2FP.SATFINITE.E4M3.F32.PACK_AB_MERGE_C R97, R11, R10, RZ ;  /* 0x0000000a0b61723e */ /* 0x000fe200048070ff */
[C---:B------:R-:W-:Y:S01]  /*6f30*/  FMUL R15, R46.reuse, R15 ;  /* 0x0000000f2e0f7220 */ /* 0x040fe20000400000 */
[--C-:B------:R-:W-:Y:S02]  /*6f40*/  HADD2.F32 R63, -RZ, R64.reuse.H0_H0 ;  /* 0x20000040ff3f7230 */ /* 0x100fe40000004100 */
[----:B------:R-:W-:Y:S01]  /*6f50*/  FFMA R14, R49, R59, R14 ;  /* 0x0000003b310e7223 */ /* 0x000fe2000000000e */
[----:B------:R-:W-:Y:S01]  /*6f60*/  F2FP.SATFINITE.E4M3.F32.PACK_AB_MERGE_C R97, R9, R8, R97 ;  /* 0x000000080961723e */ /* 0x000fe20004807061 */
[C---:B------:R-:W-:Y:S01]  /*6f70*/  FFMA R15, R49.reuse, R60, R15 ;  /* 0x0000003c310f7223 */ /* 0x040fe2000000000f */
[C---:B------:R-:W-:Y:S01]  /*6f80*/  FFMA R16, R49.reuse, R61, R16 ;  /* 0x0000003d31107223 */ /* 0x040fe20000000010 */
[C---:B------:R-:W-:Y:S01]  /*6f90*/  FFMA R17, R49.reuse, R62, R17 ;  /* 0x0000003e31117223 */ /* 0x040fe20000000011 */
[----:B------:R-:W-:Y:S02]  /*6fa0*/  HADD2.F32 R64, -RZ, R64.H1_H1 ;  /* 0x30000040ff407230 */ /* 0x000fe40000004100 */
[C---:B------:R-:W-:Y:S01]  /*6fb0*/  FMUL R18, R46.reuse, R18 ;  /* 0x000000122e127220 */ /* 0x040fe20000400000 */
[C---:B------:R-:W-:Y:S01]  /*6fc0*/  FMUL R19, R46.reuse, R19 ;  /* 0x000000132e137220 */ /* 0x040fe20000400000 */
[----:B------:R-:W-:Y:S02]  /*6fd0*/  HADD2.F32 R68, -RZ, R68.H1_H1 ;  /* 0x30000044ff447230 */ /* 0x000fe40000004100 */
[C---:B------:R-:W-:Y:S01]  /*6fe0*/  FMUL R22, R46.reuse, R22 ;  /* 0x000000162e167220 */ /* 0x040fe20000400000 */
[C---:B------:R-:W-:Y:S01]  /*6ff0*/  FFMA R18, R49.reuse, R63, R18 ;  /* 0x0000003f31127223 */ /* 0x040fe20000000012 */
[C---:B------:R-:W-:Y:S01]  /*7000*/  FFMA R19, R49.reuse, R64, R19 ;  /* 0x0000004031137223 */ /* 0x040fe20000000013 */
[C---:B------:R-:W-:Y:S01]  /*7010*/  FMUL R23, R46.reuse, R23 ;  /* 0x000000172e177220 */ /* 0x040fe20000400000 */
[C---:B------:R-:W-:Y:S01]  /*7020*/  FFMA R20, R49.reuse, R65, R20 ;  /* 0x0000004131147223 */ /* 0x040fe20000000014 */
[C---:B------:R-:W-:Y:S01]  /*7030*/  FFMA R21, R49.reuse, R66, R21 ;  /* 0x0000004231157223 */ /* 0x040fe20000000015 */
[--C-:B------:R-:W-:Y:S02]  /*7040*/  HADD2.F32 R70, -RZ, R72.reuse.H0_H0 ;  /* 0x20000048ff467230 */ /* 0x100fe40000004100 */
[C---:B------:R-:W-:Y:S01]  /*7050*/  FFMA R22, R49.reuse, R67, R22 ;  /* 0x0000004331167223 */ /* 0x040fe20000000016 */
[----:B------:R-:W-:Y:S02]  /*7060*/  HADD2.F32 R72, -RZ, R72.H1_H1 ;  /* 0x30000048ff487230 */ /* 0x000fe40000004100 */
[C---:B------:R-:W-:Y:S01]  /*7070*/  FMUL R3, R46.reuse, R26 ;  /* 0x0000001a2e037220 */ /* 0x040fe20000400000 */
        /* <DEDUP_REMOVED lines=16> */
[----:B------:R-:W-:Y:S01]  /*7180*/  FFMA R31, R49, R76, R31 ;  /* 0x0000004c311f7223 */ /* 0x000fe2000000001f */
[----:B------:R-:W-:Y:S01]  /*7190*/  FMUL R35, R46, R35 ;  /* 0x000000232e237220 */ /* 0x000fe20000400000 */
[----:B------:R-:W-:Y:S01]  /*71a0*/  F2FP.SATFINITE.E4M3.F32.PACK_AB_MERGE_C R98, R15, R14, RZ ;  /* 0x0000000e0f62723e */ /* 0x000fe200048070ff */
[----:B------:R-:W-:Y:S01]  /*71b0*/  FFMA R28, R49, R77, R28 ;  /* 0x0000004d311c7223 */ /* 0x000fe2000000001c */
[----:B------:R-:W-:Y:S01]  /*71c0*/  F2FP.SATFINITE.E4M3.F32.PACK_AB_MERGE_C R99, R19, R18, RZ ;  /* 0x000000121363723e */ /* 0x000fe200048070ff */
[C---:B------:R-:W-:Y:S01]  /*71d0*/  FFMA R29, R49.reuse, R78, R29 ;  /* 0x0000004e311d7223 */ /* 0x040fe2000000001d */
[C---:B------:R-:W-:Y:S01]  /*71e0*/  FFMA R30, R49.reuse, R79, R30 ;  /* 0x0000004f311e7223 */ /* 0x040fe2000000001e */
[----:B------:R-:W-:Y:S01]  /*71f0*/  FFMA R35, R49, R80, R35 ;  /* 0x0000005031237223 */ /* 0x000fe20000000023 */
[----:B------:R-:W-:Y:S02]  /*7200*/  F2FP.SATFINITE.E4M3.F32.PACK_AB_MERGE_C R98, R13, R12, R98 ;  /* 0x0000000c0d62723e */ /* 0x000fe40004807062 */
[----:B------:R-:W-:Y:S02]  /*7210*/  F2FP.SATFINITE.E4M3.F32.PACK_AB_MERGE_C R99, R17, R16, R99 ;  /* 0x000000101163723e */ /* 0x000fe40004807063 */
[----:B------:R-:W-:Y:S02]  /*7220*/  F2FP.SATFINITE.E4M3.F32.PACK_AB_MERGE_C R116, R23, R22, RZ ;  /* 0x000000161774723e */ /* 0x000fe400048070ff */
[----:B------:R-:W-:Y:S01]  /*7230*/  F2FP.SATFINITE.E4M3.F32.PACK_AB_MERGE_C R117, R27, R3, RZ ;  /* 0x000000031b75723e */ /* 0x000fe200048070ff */
[----:B------:R3:W-:Y:S01]  /*7240*/  STS.128 [R105+UR43+0x1300], R96 ;  /* 0x0013006069007988 */ /* 0x0007e20008000c2b */
[----:B------:R-:W-:Y:S02]  /*7250*/  F2FP.SATFINITE.E4M3.F32.PACK_AB_MERGE_C R115, R31, R26, RZ ;  /* 0x0000001a1f73723e */ /* 0x000fe400048070ff */
[----:B------:R-:W-:Y:S02]  /*7260*/  F2FP.SATFINITE.E4M3.F32.PACK_AB_MERGE_C R120, R35, R30, RZ ;  /* 0x0000001e2378723e */ /* 0x000fe400048070ff */
[----:B------:R-:W-:Y:S02]  /*7270*/  F2FP.SATFINITE.E4M3.F32.PACK_AB_MERGE_C R116, R21, R20, R116 ;  /* 0x000000141574723e */ /* 0x000fe40004807074 */
[----:B------:R-:W-:Y:S02]  /*7280*/  F2FP.SATFINITE.E4M3.F32.PACK_AB_MERGE_C R117, R2, R0, R117 ;  /* 0x000000000275723e */ /* 0x000fe40004807075 */
[----:B------:R-:W-:Y:S02]  /*7290*/  F2FP.SATFINITE.E4M3.F32.PACK_AB_MERGE_C R118, R25, R24, R115 ;  /* 0x000000181976723e */ /* 0x000fe40004807073 */
[----:B------:R-:W-:Y:S02]  /*72a0*/  F2FP.SATFINITE.E4M3.F32.PACK_AB_MERGE_C R119, R29, R28, R120 ;  /* 0x0000001c1d77723e */ /* 0x000fe40004807078 */
[----:B-1----:R-:W-:Y:S03]  /*72b0*/  IADD3 R113, PT, PT, R44, 0x1, RZ ;  /* 0x000000012c717810 */ /* 0x002fe60007ffe0ff */
[----:B------:R3:W-:Y:S01]  /*72c0*/  STS.128 [R101+0x1300], R116 ;  /* 0x0013007465007388 */ /* 0x0007e20000000c00 */
[----:B------:R-:W-:Y:S01]  /*72d0*/  @!PT LDS RZ, [RZ] ;  /* 0x00000000fffff984 */ /* 0x000fe20000000800 */
[----:B------:R-:W-:Y:S01]  /*72e0*/  @!PT LDS RZ, [RZ] ;  /* 0x00000000fffff984 */ /* 0x000fe20000000800 */
[----:B------:R-:W-:Y:S01]  /*72f0*/  @!PT LDS RZ, [RZ] ;  /* 0x00000000fffff984 */ /* 0x000fe20000000800 */
[----:B------:R-:W-:Y:S01]  /*7300*/  @!PT LDS RZ, [RZ] ;  /* 0x00000000fffff984 */ /* 0x000fe20000000800 */
[----:B------:R1:W-:Y:S07]  /*7310*/  MEMBAR.ALL.CTA ;  /* 0x0000000000007992 */ /* 0x0003ee0000008000 */
[----:B-1----:R-:W1:Y:S02]  /*7320*/  FENCE.VIEW.ASYNC.S ;  /* 0x00000000000073c6 */ /* 0x002e640000000000 */
[----:B-1----:R-:W-:Y:S06]  /*7330*/  BAR.SYNC.DEFER_BLOCKING 0x1, 0x80 ;  /* 0x0042000000007b1d */ /* 0x002fec0000010000 */
[----:B------:R-:W-:Y:S05]  /*7340*/  @P0 BRA `(.L_x_132) ;  /* 0x0000000000340947 */ /* 0x000fea0003800000 */
[----:B------:R-:W-:Y:S01]  /*7350*/  UIADD3 UR12, UPT, UPT, UR43, 0x1300, URZ ;  /* 0x000013002b0c7890 */ /* 0x000fe2000fffe0ff */
[----:B------:R-:W-:Y:S01]  /*7360*/  R2UR UR9, R94 ;  /* 0x000000005e0972ca */ /* 0x000fe200000e0000 */
[----:B------:R-:W-:Y:S01]  /*7370*/  UIADD3 UR10, UP0, UPT, UR46, 0x680, URZ ;  /* 0x000006802e0a7890 */ /* 0x000fe2000ff1e0ff */
[----:B------:R-:W-:Y:S01]  /*7380*/  R2UR UR8, R93 ;  /* 0x000000005d0872ca */ /* 0x000fe200000e0000 */
[----:B------:R-:W-:Y:S02]  /*7390*/  UMOV UR7, UR36 ;  /* 0x0000002400077c82 */ /* 0x000fe40008000000 */
[----:B------:R-:W-:Y:S01]  /*73a0*/  IMAD.U32 R111, RZ, RZ, UR12 ;  /* 0x0000000cff6f7e24 */ /* 0x000fe2000f8e00ff */
[----:B------:R-:W-:Y:S04]  /*73b0*/  UIADD3.X UR11, UPT, UPT, URZ, UR47, URZ, UP0, !UPT ;  /* 0x0000002fff0b7290 */ /* 0x000fe800087fe4ff */
[----:B------:R-:W-:Y:S03]  /*73c0*/  R2UR UR4, R111 ;  /* 0x000000006f0472ca */ /* 0x000fe600000e0000 */
[----:B------:R-:W-:Y:S02]  /*73d0*/  USHF.L.U32 UR5, UR9, 0x5, URZ ;  /* 0x0000000509057899 */ /* 0x000fe400080006ff */
[----:B------:R-:W-:Y:S09]  /*73e0*/  USHF.L.U32 UR6, UR8, 0x7, URZ ;  /* 0x0000000708067899 */ /* 0x000ff200080006ff */
[----:B------:R1:W-:Y:S01]  /*73f0*/  UTMASTG.3D [UR4], [UR10] ;  /* 0x000000040a0073b5 */ /* 0x0003e20008010000 */
[----:B------:R0:W-:Y:S01]  /*7400*/  UTMACMDFLUSH ;  /* 0x00000000000079b7 */ /* 0x0001e20000000000 */
[----:B-1----:R-:W-:Y:S04]  /*7410*/  DEPBAR.LE SB0, 0x0 ;  /* 0x000080000000791a */ /* 0x002fe80000000000 */
.L_x_132:
[----:B------:R-:W-:Y:S05]  /*7420*/  BSYNC.RECONVERGENT B0 ;  /* 0x0000000000007941 */ /* 0x000fea0003800200 */
.L_x_131:
[----:B------:R-:W-:Y:S01]  /*7430*/  BAR.SYNC.DEFER_BLOCKING 0x1, 0x80 ;  /* 0x0042000000007b1d */ /* 0x000fe20000010000 */
[----:B------:R-:W-:Y:S01]  /*7440*/  ISETP.NE.AND P2, PT, R112, RZ, PT ;  /* 0x000000ff7000720c */ /* 0x000fe20003f45270 */
[----:B------:R-:W-:Y:S01]  /*7450*/  IMAD.IADD R94, R43, 0x1, R81 ;  /* 0x000000012b5e7824 */ /* 0x000fe200078e0251 */
[----:B------:R-:W-:Y:S01]  /*7460*/  ISETP.NE.AND P0, PT, R114, 0x2, PT ;  /* 0x000000027200780c */ /* 0x000fe20003f05270 */
[----:B------:R-:W-:Y:S01]  /*7470*/  IMAD.IADD R93, R45, 0x1, R92 ;  /* 0x000000012d5d7824 */ /* 0x000fe200078e025c */
[----:B------:R-:W-:Y:S02]  /*7480*/  ISETP.NE.AND P1, PT, R113, 0x4, PT ;  /* 0x000000047100780c */ /* 0x000fe40003f25270 */
[----:B------:R-:W-:Y:S02]  /*7490*/  SEL R0, RZ, 0x1, P0 ;  /* 0x00000001ff007807 */ /* 0x000fe40000000000 */
[----:B------:R-:W-:Y:S02]  /*74a0*/  SEL R3, RZ, 0x1, P1 ;  /* 0x00000001ff037807 */ /* 0x000fe40000800000 */
[----:B------:R-:W-:Y:S02]  /*74b0*/  LOP3.LUT R109, R109, R0, RZ, 0x3c, !PT ;  /* 0x000000006d6d7212 */ /* 0x000fe400078e3cff */
[----:B------:R-:W-:Y:S02]  /*74c0*/  LOP3.LUT R110, R110, R3, RZ, 0x3c, !PT ;  /* 0x000000036e6e7212 */ /* 0x000fe400078e3cff */
[----:B------:R-:W-:Y:S02]  /*74d0*/  @P2 R2UR UR36, R107 ;  /* 0x000000006b2422ca */ /* 0x000fe400000e0000 */
[----:B------:R-:W-:Y:S02]  /*74e0*/  SEL R114, R114, RZ, P0 ;  /* 0x000000ff72727207 */ /* 0x000fe40000000000 */
[----:B------:R-:W-:Y:S01]  /*74f0*/  SEL R44, R113, RZ, P1 ;  /* 0x000000ff712c7207 */ /* 0x000fe20000800000 */
[----:B------:R-:W-:Y:S10]  /*7500*/  @P2 BRA `(.L_x_133) ;  /* 0xffffffe400a02947 */ /* 0x000ff4000383ffff */
[----:B------:R-:W-:Y:S05]  /*7510*/  EXIT ;  /* 0x000000000000794d */ /* 0x000fea0003800000 */
.L_x_25:
[----:B--2---:R2:W4:Y:S02]  /*7520*/  SYNCS.PHASECHK.TRANS64.TRYWAIT P0, [R3+URZ+0x210], R2 ;  /* 0x00021002030075a7 */ /* 0x00452400080011ff */
[----:B----4-:R-:W-:Y:S05]  /*7530*/  @!P0 NANOSLEEP.SYNCS 0x989680 ;  /* 0x009896800000895d */ /* 0x010fea0003900000 */
[----:B------:R-:W4:Y:S02]  /*7540*/  @!P0 SYNCS.PHASECHK.TRANS64 P0, [R3+URZ+0x210], R2 ;  /* 0x00021002030085a7 */ /* 0x000f2400080010ff */
[----:B----4-:R-:W-:Y:S05]  /*7550*/  @!P0 BRA `(.L_x_25) ;  /* 0xfffffffc00f08947 */ /* 0x010fea000383ffff */
[----:B------:R-:W-:Y:S05]  /*7560*/  BRA `(.L_x_134) ;  /* 0xffffffa4003c7947 */ /* 0x000fea000383ffff */
.L_x_28:
[----:B-1----:R-:W-:-:S07]  /*7570*/  MOV R2, UR33 ;  /* 0x0000002100027c02 */ /* 0x002fce0008000f00 */
.L_x_135:
[----:B-1----:R1:W2:Y:S02]  /*7580*/  SYNCS.PHASECHK.TRANS64.TRYWAIT P0, [R2+URZ+0xc0], R5 ;  /* 0x0000c005020075a7 */ /* 0x0022a400080011ff */
[----:B--2---:R-:W-:Y:S05]  /*7590*/  @!P0 NANOSLEEP.SYNCS 0x989680 ;  /* 0x009896800000895d */ /* 0x004fea0003900000 */
[----:B------:R-:W2:Y:S02]  /*75a0*/  @!P0 SYNCS.PHASECHK.TRANS64 P0, [R2+URZ+0xc0], R5 ;  /* 0x0000c005020085a7 */ /* 0x000ea400080010ff */
[----:B--2---:R-:W-:Y:S05]  /*75b0*/  @!P0 BRA `(.L_x_135) ;  /* 0xfffffffc00f08947 */ /* 0x004fea000383ffff */
[----:B------:R-:W-:Y:S05]  /*75c0*/  BRA `(.L_x_27) ;  /* 0xffffffa400a47947 */ /* 0x000fea000383ffff */
.L_x_35:
[----:B-1----:R-:W-:-:S07]  /*75d0*/  MOV R2, UR17 ;  /* 0x0000001100027c02 */ /* 0x002fce0008000f00 */
.L_x_136:
[----:B-1----:R1:W2:Y:S02]  /*75e0*/  SYNCS.PHASECHK.TRANS64.TRYWAIT P0, [R2+URZ+0xc0], R5 ;  /* 0x0000c005020075a7 */ /* 0x0022a400080011ff */
[----:B--2---:R-:W-:Y:S05]  /*75f0*/  @!P0 NANOSLEEP.SYNCS 0x989680 ;  /* 0x009896800000895d */ /* 0x004fea0003900000 */
[----:B------:R-:W2:Y:S02]  /*7600*/  @!P0 SYNCS.PHASECHK.TRANS64 P0, [R2+URZ+0xc0], R5 ;  /* 0x0000c005020085a7 */ /* 0x000ea400080010ff */
[----:B--2---:R-:W-:Y:S05]  /*7610*/  @!P0 BRA `(.L_x_136) ;  /* 0xfffffffc00f08947 */ /* 0x004fea000383ffff */
[----:B------:R-:W-:Y:S05]  /*7620*/  BRA `(.L_x_34) ;  /* 0xffffffa800607947 */ /* 0x000fea000383ffff */
.L_x_40:
[----:B-1----:R1:W2:Y:S02]  /*7630*/  SYNCS.PHASECHK.TRANS64.TRYWAIT P0, [R2+URZ+0x1a0], R3 ;  /* 0x0001a003020075a7 */ /* 0x0022a400080011ff */
[----:B--2---:R-:W-:Y:S05]  /*7640*/  @!P0 NANOSLEEP.SYNCS 0x989680 ;  /* 0x009896800000895d */ /* 0x004fea0003900000 */
[----:B------:R-:W2:Y:S02]  /*7650*/  @!P0 SYNCS.PHASECHK.TRANS64 P0, [R2+URZ+0x1a0], R3 ;  /* 0x0001a003020085a7 */ /* 0x000ea400080010ff */
[----:B--2---:R-:W-:Y:S05]  /*7660*/  @!P0 BRA `(.L_x_40) ;  /* 0xfffffffc00f08947 */ /* 0x004fea000383ffff */
[----:B------:R-:W-:Y:S05]  /*7670*/  BRA `(.L_x_137) ;  /* 0xffffffac00047947 */ /* 0x000fea000383ffff */
.L_x_44:
[----:B---3--:R-:W-:-:S07]  /*7680*/  MOV R0, UR5 ;  /* 0x0000000500007c02 */ /* 0x008fce0008000f00 */
.L_x_138:
[----:B-1----:R1:W2:Y:S02]  /*7690*/  SYNCS.PHASECHK.TRANS64.TRYWAIT P0, [R0+URZ], R3 ;  /* 0x00000003000075a7 */ /* 0x0022a400080011ff */
[----:B--2---:R-:W-:Y:S05]  /*76a0*/  @!P0 NANOSLEEP.SYNCS 0x989680 ;  /* 0x009896800000895d */ /* 0x004fea0003900000 */
[----:B------:R-:W2:Y:S02]  /*76b0*/  @!P0 SYNCS.PHASECHK.TRANS64 P0, [R0+URZ], R3 ;  /* 0x00000003000085a7 */ /* 0x000ea400080010ff */
[----:B--2---:R-:W-:Y:S05]  /*76c0*/  @!P0 BRA `(.L_x_138) ;  /* 0xfffffffc00f08947 */ /* 0x004fea000383ffff */
[----:B------:R-:W-:Y:S05]  /*76d0*/  BRA `(.L_x_139) ;  /* 0xffffffb000747947 */ /* 0x000fea000383ffff */
.L_x_45:
[----:B---3--:R-:W-:-:S07]  /*76e0*/  MOV R0, UR5 ;  /* 0x0000000500007c02 */ /* 0x008fce0008000f00 */
.L_x_140:
[----:B-1----:R1:W2:Y:S02]  /*76f0*/  SYNCS.PHASECHK.TRANS64.TRYWAIT P0, [R0+URZ], R3 ;  /* 0x00000003000075a7 */ /* 0x0022a400080011ff */
[----:B--2---:R-:W-:Y:S05]  /*7700*/  @!P0 NANOSLEEP.SYNCS 0x989680 ;  /* 0x009896800000895d */ /* 0x004fea0003900000 */
[----:B------:R-:W2:Y:S02]  /*7710*/  @!P0 SYNCS.PHASECHK.TRANS64 P0, [R0+URZ], R3 ;  /* 0x00000003000085a7 */ /* 0x000ea400080010ff */
[----:B--2---:R-:W-:Y:S05]  /*7720*/  @!P0 BRA `(.L_x_140) ;  /* 0xfffffffc00f08947 */ /* 0x004fea000383ffff */
[----:B------:R-:W-:Y:S05]  /*7730*/  BRA `(.L_x_141) ;  /* 0xffffffb000807947 */ /* 0x000fea000383ffff */
.L_x_46:
[----:B---3--:R-:W-:-:S07]  /*7740*/  MOV R0, UR5 ;  /* 0x0000000500007c02 */ /* 0x008fce0008000f00 */
.L_x_142:
[----:B-1----:R1:W2:Y:S02]  /*7750*/  SYNCS.PHASECHK.TRANS64.TRYWAIT P0, [R0+URZ], R3 ;  /* 0x00000003000075a7 */ /* 0x0022a400080011ff */
[----:B--2---:R-:W-:Y:S05]  /*7760*/  @!P0 NANOSLEEP.SYNCS 0x989680 ;  /* 0x009896800000895d */ /* 0x004fea0003900000 */
[----:B------:R-:W2:Y:S02]  /*7770*/  @!P0 SYNCS.PHASECHK.TRANS64 P0, [R0+URZ], R3 ;  /* 0x00000003000085a7 */ /* 0x000ea400080010ff */
[----:B--2---:R-:W-:Y:S05]  /*7780*/  @!P0 BRA `(.L_x_142) ;  /* 0xfffffffc00f08947 */ /* 0x004fea000383ffff */
[----:B------:R-:W-:Y:S05]  /*7790*/  BRA `(.L_x_143) ;  /* 0xffffffb0008c7947 */ /* 0x000fea000383ffff */
.L_x_47:
[----:B---3--:R-:W-:-:S07]  /*77a0*/  MOV R0, UR5 ;  /* 0x0000000500007c02 */ /* 0x008fce0008000f00 */
.L_x_144:
[----:B-1----:R1:W2:Y:S02]  /*77b0*/  SYNCS.PHASECHK.TRANS64.TRYWAIT P0, [R0+URZ], R3 ;  /* 0x00000003000075a7 */ /* 0x0022a400080011ff */
[----:B--2---:R-:W-:Y:S05]  /*77c0*/  @!P0 NANOSLEEP.SYNCS 0x989680 ;  /* 0x009896800000895d */ /* 0x004fea0003900000 */
[----:B------:R-:W2:Y:S02]  /*77d0*/  @!P0 SYNCS.PHASECHK.TRANS64 P0, [R0+URZ], R3 ;  /* 0x00000003000085a7 */ /* 0x000ea400080010ff */
[----:B--2---:R-:W-:Y:S05]  /*77e0*/  @!P0 BRA `(.L_x_144) ;  /* 0xfffffffc00f08947 */ /* 0x004fea000383ffff */
[----:B------:R-:W-:Y:S05]  /*77f0*/  BRA `(.L_x_145) ;  /* 0xffffffb000987947 */ /* 0x000fea000383ffff */
.L_x_48:
[----:B---3--:R-:W-:-:S07]  /*7800*/  MOV R0, UR5 ;  /* 0x0000000500007c02 */ /* 0x008fce0008000f00 */
.L_x_146:
[----:B-1----:R1:W2:Y:S02]  /*7810*/  SYNCS.PHASECHK.TRANS64.TRYWAIT P0, [R0+URZ], R3 ;  /* 0x00000003000075a7 */ /* 0x0022a400080011ff */
[----:B--2---:R-:W-:Y:S05]  /*7820*/  @!P0 NANOSLEEP.SYNCS 0x989680 ;  /* 0x009896800000895d */ /* 0x004fea0003900000 */
[----:B------:R-:W2:Y:S02]  /*7830*/  @!P0 SYNCS.PHASECHK.TRANS64 P0, [R0+URZ], R3 ;  /* 0x00000003000085a7 */ /* 0x000ea400080010ff */
[----:B--2---:R-:W-:Y:S05]  /*7840*/  @!P0 BRA `(.L_x_146) ;  /* 0xfffffffc00f08947 */ /* 0x004fea000383ffff */
[----:B------:R-:W-:Y:S05]  /*7850*/  BRA `(.L_x_147) ;  /* 0xffffffb000a47947 */ /* 0x000fea000383ffff */
.L_x_49:
[----:B---3--:R-:W-:-:S07]  /*7860*/  MOV R0, UR5 ;  /* 0x0000000500007c02 */ /* 0x008fce0008000f00 */
.L_x_148:
[----:B-1----:R1:W2:Y:S02]  /*7870*/  SYNCS.PHASECHK.TRANS64.TRYWAIT P0, [R0+URZ], R3 ;  /* 0x00000003000075a7 */ /* 0x0022a400080011ff */
[----:B--2---:R-:W-:Y:S05]  /*7880*/  @!P0 NANOSLEEP.SYNCS 0x989680 ;  /* 0x009896800000895d */ /* 0x004fea0003900000 */
[----:B------:R-:W2:Y:S02]  /*7890*/  @!P0 SYNCS.PHASECHK.TRANS64 P0, [R0+URZ], R3 ;  /* 0x00000003000085a7 */ /* 0x000ea400080010ff */
[----:B--2---:R-:W-:Y:S05]  /*78a0*/  @!P0 BRA `(.L_x_148) ;  /* 0xfffffffc00f08947 */ /* 0x004fea000383ffff */
[----:B------:R-:W-:Y:S05]  /*78b0*/  BRA `(.L_x_149) ;  /* 0xffffffb000b07947 */ /* 0x000fea000383ffff */
.L_x_50:
[----:B---3--:R-:W-:-:S07]  /*78c0*/  MOV R0, UR5 ;  /* 0x0000000500007c02 */ /* 0x008fce0008000f00 */
.L_x_150:
[----:B-1----:R1:W2:Y:S02]  /*78d0*/  SYNCS.PHASECHK.TRANS64.TRYWAIT P0, [R0+URZ], R3 ;  /* 0x00000003000075a7 */ /* 0x0022a400080011ff */
[----:B--2---:R-:W-:Y:S05]  /*78e0*/  @!P0 NANOSLEEP.SYNCS 0x989680 ;  /* 0x009896800000895d */ /* 0x004fea0003900000 */
[----:B------:R-:W2:Y:S02]  /*78f0*/  @!P0 SYNCS.PHASECHK.TRANS64 P0, [R0+URZ], R3 ;  /* 0x00000003000085a7 */ /* 0x000ea400080010ff */
[----:B--2---:R-:W-:Y:S05]  /*7900*/  @!P0 BRA `(.L_x_150) ;  /* 0xfffffffc00f08947 */ /* 0x004fea000383ffff */
[----:B------:R-:W-:Y:S05]  /*7910*/  BRA `(.L_x_151) ;  /* 0xffffffb000bc7947 */ /* 0x000fea000383ffff */
.L_x_51:
[----:B---3--:R-:W-:-:S07]  /*7920*/  MOV R0, UR5 ;  /* 0x0000000500007c02 */ /* 0x008fce0008000f00 */
.L_x_152:
[----:B-1----:R1:W2:Y:S02]  /*7930*/  SYNCS.PHASECHK.TRANS64.TRYWAIT P0, [R0+URZ], R3 ;  /* 0x00000003000075a7 */ /* 0x0022a400080011ff */
[----:B--2---:R-:W-:Y:S05]  /*7940*/  @!P0 NANOSLEEP.SYNCS 0x989680 ;  /* 0x009896800000895d */ /* 0x004fea0003900000 */
[----:B------:R-:W2:Y:S02]  /*7950*/  @!P0 SYNCS.PHASECHK.TRANS64 P0, [R0+URZ], R3 ;  /* 0x00000003000085a7 */ /* 0x000ea400080010ff */
[----:B--2---:R-:W-:Y:S05]  /*7960*/  @!P0 BRA `(.L_x_152) ;  /* 0xfffffffc00f08947 */ /* 0x004fea000383ffff */
[----:B------:R-:W-:Y:S05]  /*7970*/  BRA `(.L_x_153) ;  /* 0xffffffb000c87947 */ /* 0x000fea000383ffff */
.L_x_52:
[----:B---3--:R-:W-:-:S07]  /*7980*/  MOV R0, UR5 ;  /* 0x0000000500007c02 */ /* 0x008fce0008000f00 */
.L_x_154:
[----:B-1----:R1:W2:Y:S02]  /*7990*/  SYNCS.PHASECHK.TRANS64.TRYWAIT P0, [R0+URZ], R3 ;  /* 0x00000003000075a7 */ /* 0x0022a400080011ff */
[----:B--2---:R-:W-:Y:S05]  /*79a0*/  @!P0 NANOSLEEP.SYNCS 0x989680 ;  /* 0x009896800000895d */ /* 0x004fea0003900000 */
[----:B------:R-:W2:Y:S02]  /*79b0*/  @!P0 SYNCS.PHASECHK.TRANS64 P0, [R0+URZ], R3 ;  /* 0x00000003000085a7 */ /* 0x000ea400080010ff */
[----:B--2---:R-:W-:Y:S05]  /*79c0*/  @!P0 BRA `(.L_x_154) ;  /* 0xfffffffc00f08947 */ /* 0x004fea000383ffff */
[----:B------:R-:W-:Y:S05]  /*79d0*/  BRA `(.L_x_155) ;  /* 0xffffffb000d47947 */ /* 0x000fea000383ffff */
.L_x_53:
[----:B---3--:R-:W-:-:S07]  /*79e0*/  MOV R0, UR5 ;  /* 0x0000000500007c02 */ /* 0x008fce0008000f00 */
.L_x_156:
[----:B-1----:R1:W2:Y:S02]  /*79f0*/  SYNCS.PHASECHK.TRANS64.TRYWAIT P0, [R0+URZ], R3 ;  /* 0x00000003000075a7 */ /* 0x0022a400080011ff */
[----:B--2---:R-:W-:Y:S05]  /*7a00*/  @!P0 NANOSLEEP.SYNCS 0x989680 ;  /* 0x009896800000895d */ /* 0x004fea0003900000 */
[----:B------:R-:W2:Y:S02]  /*7a10*/  @!P0 SYNCS.PHASECHK.TRANS64 P0, [R0+URZ], R3 ;  /* 0x00000003000085a7 */ /* 0x000ea400080010ff */
[----:B--2---:R-:W-:Y:S05]  /*7a20*/  @!P0 BRA `(.L_x_156) ;  /* 0xfffffffc00f08947 */ /* 0x004fea000383ffff */
[----:B------:R-:W-:Y:S05]  /*7a30*/  BRA `(.L_x_157) ;  /* 0xffffffb000e07947 */ /* 0x000fea000383ffff */
.L_x_54:
[----:B---3--:R-:W-:-:S07]  /*7a40*/  MOV R0, UR5 ;  /* 0x0000000500007c02 */ /* 0x008fce0008000f00 */
.L_x_158:
[----:B-1----:R1:W2:Y:S02]  /*7a50*/  SYNCS.PHASECHK.TRANS64.TRYWAIT P0, [R0+URZ], R3 ;  /* 0x00000003000075a7 */ /* 0x0022a400080011ff */
[----:B--2---:R-:W-:Y:S05]  /*7a60*/  @!P0 NANOSLEEP.SYNCS 0x989680 ;  /* 0x009896800000895d */ /* 0x004fea0003900000 */
[----:B------:R-:W2:Y:S02]  /*7a70*/  @!P0 SYNCS.PHASECHK.TRANS64 P0, [R0+URZ], R3 ;  /* 0x00000003000085a7 */ /* 0x000ea400080010ff */
[----:B--2---:R-:W-:Y:S05]  /*7a80*/  @!P0 BRA `(.L_x_158) ;  /* 0xfffffffc00f08947 */ /* 0x004fea000383ffff */
[----:B------:R-:W-:Y:S05]  /*7a90*/  BRA `(.L_x_159) ;  /* 0xffffffb000ec7947 */ /* 0x000fea000383ffff */
.L_x_55:
[----:B---3--:R-:W-:-:S07]  /*7aa0*/  MOV R0, UR5 ;  /* 0x0000000500007c02 */ /* 0x008fce0008000f00 */
.L_x_160:
[----:B-1----:R1:W2:Y:S02]  /*7ab0*/  SYNCS.PHASECHK.TRANS64.TRYWAIT P0, [R0+URZ], R3 ;  /* 0x00000003000075a7 */ /* 0x0022a400080011ff */
[----:B--2---:R-:W-:Y:S05]  /*7ac0*/  @!P0 NANOSLEEP.SYNCS 0x989680 ;  /* 0x009896800000895d */ /* 0x004fea0003900000 */
[----:B------:R-:W2:Y:S02]  /*7ad0*/  @!P0 SYNCS.PHASECHK.TRANS64 P0, [R0+URZ], R3 ;  /* 0x00000003000085a7 */ /* 0x000ea400080010ff */
[----:B--2---:R-:W-:Y:S05]  /*7ae0*/  @!P0 BRA `(.L_x_160) ;  /* 0xfffffffc00f08947 */ /* 0x004fea000383ffff */
[----:B------:R-:W-:Y:S05]  /*7af0*/  BRA `(.L_x_161) ;  /* 0xffffffb000f87947 */ /* 0x000fea000383ffff */
.L_x_56:
[----:B---3--:R-:W-:-:S07]  /*7b00*/  MOV R0, UR5 ;  /* 0x0000000500007c02 */ /* 0x008fce0008000f00 */
.L_x_162:
[----:B-1----:R1:W2:Y:S02]  /*7b10*/  SYNCS.PHASECHK.TRANS64.TRYWAIT P0, [R0+URZ], R3 ;  /* 0x00000003000075a7 */ /* 0x0022a400080011ff */
[----:B--2---:R-:W-:Y:S05]  /*7b20*/  @!P0 NANOSLEEP.SYNCS 0x989680 ;  /* 0x009896800000895d */ /* 0x004fea0003900000 */
[----:B------:R-:W2:Y:S02]  /*7b30*/  @!P0 SYNCS.PHASECHK.TRANS64 P0, [R0+URZ], R3 ;  /* 0x00000003000085a7 */ /* 0x000ea400080010ff */
[----:B--2---:R-:W-:Y:S05]  /*7b40*/  @!P0 BRA `(.L_x_162) ;  /* 0xfffffffc00f08947 */ /* 0x004fea000383ffff */
[----:B------:R-:W-:Y:S05]  /*7b50*/  BRA `(.L_x_163) ;  /* 0xffffffb400047947 */ /* 0x000fea000383ffff */
.L_x_57:
[----:B---3--:R-:W-:-:S07]  /*7b60*/  MOV R0, UR5 ;  /* 0x0000000500007c02 */ /* 0x008fce0008000f00 */
.L_x_164:
[----:B-1----:R1:W2:Y:S02]  /*7b70*/  SYNCS.PHASECHK.TRANS64.TRYWAIT P0, [R0+URZ], R3 ;  /* 0x00000003000075a7 */ /* 0x0022a400080011ff */
[----:B--2---:R-:W-:Y:S05]  /*7b80*/  @!P0 NANOSLEEP.SYNCS 0x989680 ;  /* 0x009896800000895d */ /* 0x004fea0003900000 */
[----:B------:R-:W2:Y:S02]  /*7b90*/  @!P0 SYNCS.PHASECHK.TRANS64 P0, [R0+URZ], R3 ;  /* 0x00000003000085a7 */ /* 0x000ea400080010ff */
[----:B--2---:R-:W-:Y:S05]  /*7ba0*/  @!P0 BRA `(.L_x_164) ;  /* 0xfffffffc00f08947 */ /* 0x004fea000383ffff */
[----:B------:R-:W-:Y:S05]  /*7bb0*/  BRA `(.L_x_165) ;  /* 0xffffffb400107947 */ /* 0x000fea000383ffff */
.L_x_58:
[----:B---3--:R-:W-:-:S07]  /*7bc0*/  MOV R0, UR5 ;  /* 0x0000000500007c02 */ /* 0x008fce0008000f00 */
.L_x_166:
[----:B-1----:R1:W2:Y:S02]  /*7bd0*/  SYNCS.PHASECHK.TRANS64.TRYWAIT P0, [R0+URZ], R3 ;  /* 0x00000003000075a7 */ /* 0x0022a400080011ff */
[----:B--2---:R-:W-:Y:S05]  /*7be0*/  @!P0 NANOSLEEP.SYNCS 0x989680 ;  /* 0x009896800000895d */ /* 0x004fea0003900000 */
[----:B------:R-:W2:Y:S02]  /*7bf0*/  @!P0 SYNCS.PHASECHK.TRANS64 P0, [R0+URZ], R3 ;  /* 0x00000003000085a7 */ /* 0x000ea400080010ff */
[----:B--2---:R-:W-:Y:S05]  /*7c00*/  @!P0 BRA `(.L_x_166) ;  /* 0xfffffffc00f08947 */ /* 0x004fea000383ffff */
[----:B------:R-:W-:Y:S05]  /*7c10*/  BRA `(.L_x_167) ;  /* 0xffffffb4001c7947 */ /* 0x000fea000383ffff */
.L_x_59:
[----:B---3--:R-:W-:-:S07]  /*7c20*/  MOV R0, UR5 ;  /* 0x0000000500007c02 */ /* 0x008fce0008000f00 */
.L_x_168:
[----:B-1----:R1:W2:Y:S02]  /*7c30*/  SYNCS.PHASECHK.TRANS64.TRYWAIT P0, [R0+URZ], R3 ;  /* 0x00000003000075a7 */ /* 0x0022a400080011ff */
[----:B--2---:R-:W-:Y:S05]  /*7c40*/  @!P0 NANOSLEEP.SYNCS 0x989680 ;  /* 0x009896800000895d */ /* 0x004fea0003900000 */
[----:B------:R-:W2:Y:S02]  /*7c50*/  @!P0 SYNCS.PHASECHK.TRANS64 P0, [R0+URZ], R3 ;  /* 0x00000003000085a7 */ /* 0x000ea400080010ff */
[----:B--2---:R-:W-:Y:S05]  /*7c60*/  @!P0 BRA `(.L_x_168) ;  /* 0xfffffffc00f08947 */ /* 0x004fea000383ffff */
[----:B------:R-:W-:Y:S05]  /*7c70*/  BRA `(.L_x_169) ;  /* 0xffffffb400287947 */ /* 0x000fea000383ffff */
.L_x_60:
[----:B---3--:R-:W-:-:S07]  /*7c80*/  MOV R0, UR5 ;  /* 0x0000000500007c02 */ /* 0x008fce0008000f00 */
.L_x_170:
[----:B-1----:R1:W2:Y:S02]  /*7c90*/  SYNCS.PHASECHK.TRANS64.TRYWAIT P0, [R0+URZ], R3 ;  /* 0x00000003000075a7 */ /* 0x0022a400080011ff */
[----:B--2---:R-:W-:Y:S05]  /*7ca0*/  @!P0 NANOSLEEP.SYNCS 0x989680 ;  /* 0x009896800000895d */ /* 0x004fea0003900000 */
[----:B------:R-:W2:Y:S02]  /*7cb0*/  @!P0 SYNCS.PHASECHK.TRANS64 P0, [R0+URZ], R3 ;  /* 0x00000003000085a7 */ /* 0x000ea400080010ff */
[----:B--2---:R-:W-:Y:S05]  /*7cc0*/  @!P0 BRA `(.L_x_170) ;  /* 0xfffffffc00f08947 */ /* 0x004fea000383ffff */
[----:B------:R-:W-:Y:S05]  /*7cd0*/  BRA `(.L_x_171) ;  /* 0xffffffb400347947 */ /* 0x000fea000383ffff */
.L_x_61:
[----:B---3--:R-:W-:-:S07]  /*7ce0*/  MOV R0, UR5 ;  /* 0x0000000500007c02 */ /* 0x008fce0008000f00 */
.L_x_172:
[----:B-1----:R1:W2:Y:S02]  /*7cf0*/  SYNCS.PHASECHK.TRANS64.TRYWAIT P0, [R0+URZ], R3 ;  /* 0x00000003000075a7 */ /* 0x0022a400080011ff */
[----:B--2---:R-:W-:Y:S05]  /*7d00*/  @!P0 NANOSLEEP.SYNCS 0x989680 ;  /* 0x009896800000895d */ /* 0x004fea0003900000 */
[----:B------:R-:W2:Y:S02]  /*7d10*/  @!P0 SYNCS.PHASECHK.TRANS64 P0, [R0+URZ], R3 ;  /* 0x00000003000085a7 */ /* 0x000ea400080010ff */
[----:B--2---:R-:W-:Y:S05]  /*7d20*/  @!P0 BRA `(.L_x_172) ;  /* 0xfffffffc00f08947 */ /* 0x004fea000383ffff */
[----:B------:R-:W-:Y:S05]  /*7d30*/  BRA `(.L_x_173) ;  /* 0xffffffb400407947 */ /* 0x000fea000383ffff */
.L_x_62:
[----:B---3--:R-:W-:-:S07]  /*7d40*/  MOV R0, UR5 ;  /* 0x0000000500007c02 */ /* 0x008fce0008000f00 */
.L_x_174:
[----:B-1----:R1:W2:Y:S02]  /*7d50*/  SYNCS.PHASECHK.TRANS64.TRYWAIT P0, [R0+URZ], R3 ;  /* 0x00000003000075a7 */ /* 0x0022a400080011ff */
[----:B--2---:R-:W-:Y:S05]  /*7d60*/  @!P0 NANOSLEEP.SYNCS 0x989680 ;  /* 0x009896800000895d */ /* 0x004fea0003900000 */
[----:B------:R-:W2:Y:S02]  /*7d70*/  @!P0 SYNCS.PHASECHK.TRANS64 P0, [R0+URZ], R3 ;  /* 0x00000003000085a7 */ /* 0x000ea400080010ff */
[----:B--2---:R-:W-:Y:S05]  /*7d80*/  @!P0 BRA `(.L_x_174) ;  /* 0xfffffffc00f08947 */ /* 0x004fea000383ffff */
[----:B------:R-:W-:Y:S05]  /*7d90*/  BRA `(.L_x_175) ;  /* 0xffffffb4004c7947 */ /* 0x000fea000383ffff */
.L_x_63:
[----:B---3--:R-:W-:-:S07]  /*7da0*/  MOV R0, UR5 ;  /* 0x0000000500007c02 */ /* 0x008fce0008000f00 */
.L_x_176:
[----:B-1----:R1:W2:Y:S02]  /*7db0*/  SYNCS.PHASECHK.TRANS64.TRYWAIT P0, [R0+URZ], R3 ;  /* 0x00000003000075a7 */ /* 0x0022a400080011ff */
[----:B--2---:R-:W-:Y:S05]  /*7dc0*/  @!P0 NANOSLEEP.SYNCS 0x989680 ;  /* 0x009896800000895d */ /* 0x004fea0003900000 */
[----:B------:R-:W2:Y:S02]  /*7dd0*/  @!P0 SYNCS.PHASECHK.TRANS64 P0, [R0+URZ], R3 ;  /* 0x00000003000085a7 */ /* 0x000ea400080010ff */
[----:B--2---:R-:W-:Y:S05]  /*7de0*/  @!P0 BRA `(.L_x_176) ;  /* 0xfffffffc00f08947 */ /* 0x004fea000383ffff */
[----:B------:R-:W-:Y:S05]  /*7df0*/  BRA `(.L_x_177) ;  /* 0xffffffb400587947 */ /* 0x000fea000383ffff */
.L_x_64:
[----:B---3--:R-:W-:-:S07]  /*7e00*/  MOV R0, UR5 ;  /* 0x0000000500007c02 */ /* 0x008fce0008000f00 */
.L_x_178:
[----:B-1----:R1:W2:Y:S02]  /*7e10*/  SYNCS.PHASECHK.TRANS64.TRYWAIT P0, [R0+URZ], R3 ;  /* 0x00000003000075a7 */ /* 0x0022a400080011ff */
[----:B--2---:R-:W-:Y:S05]  /*7e20*/  @!P0 NANOSLEEP.SYNCS 0x989680 ;  /* 0x009896800000895d */ /* 0x004fea0003900000 */
[----:B------:R-:W2:Y:S02]  /*7e30*/  @!P0 SYNCS.PHASECHK.TRANS64 P0, [R0+URZ], R3 ;  /* 0x00000003000085a7 */ /* 0x000ea400080010ff */
[----:B--2---:R-:W-:Y:S05]  /*7e40*/  @!P0 BRA `(.L_x_178) ;  /* 0xfffffffc00f08947 */ /* 0x004fea000383ffff */
[----:B------:R-:W-:Y:S05]  /*7e50*/  BRA `(.L_x_179) ;  /* 0xffffffb400647947 */ /* 0x000fea000383ffff */
.L_x_65:
[----:B---3--:R-:W-:-:S07]  /*7e60*/  MOV R0, UR5 ;  /* 0x0000000500007c02 */ /* 0x008fce0008000f00 */
.L_x_180:
[----:B-1----:R1:W2:Y:S02]  /*7e70*/  SYNCS.PHASECHK.TRANS64.TRYWAIT P0, [R0+URZ], R3 ;  /* 0x00000003000075a7 */ /* 0x0022a400080011ff */
[----:B--2---:R-:W-:Y:S05]  /*7e80*/  @!P0 NANOSLEEP.SYNCS 0x989680 ;  /* 0x009896800000895d */ /* 0x004fea0003900000 */
[----:B------:R-:W2:Y:S02]  /*7e90*/  @!P0 SYNCS.PHASECHK.TRANS64 P0, [R0+URZ], R3 ;  /* 0x00000003000085a7 */ /* 0x000ea400080010ff */
[----:B--2---:R-:W-:Y:S05]  /*7ea0*/  @!P0 BRA `(.L_x_180) ;  /* 0xfffffffc00f08947 */ /* 0x004fea000383ffff */
[----:B------:R-:W-:Y:S05]  /*7eb0*/  BRA `(.L_x_181) ;  /* 0xffffffb400707947 */ /* 0x000fea000383ffff */
.L_x_66:
[----:B---3--:R-:W-:-:S07]  /*7ec0*/  MOV R0, UR5 ;  /* 0x0000000500007c02 */ /* 0x008fce0008000f00 */
.L_x_182:
[----:B-1----:R1:W2:Y:S02]  /*7ed0*/  SYNCS.PHASECHK.TRANS64.TRYWAIT P0, [R0+URZ], R3 ;  /* 0x00000003000075a7 */ /* 0x0022a400080011ff */
[----:B--2---:R-:W-:Y:S05]  /*7ee0*/  @!P0 NANOSLEEP.SYNCS 0x989680 ;  /* 0x009896800000895d */ /* 0x004fea0003900000 */
[----:B------:R-:W2:Y:S02]  /*7ef0*/  @!P0 SYNCS.PHASECHK.TRANS64 P0, [R0+URZ], R3 ;  /* 0x00000003000085a7 */ /* 0x000ea400080010ff */
[----:B--2---:R-:W-:Y:S05]  /*7f00*/  @!P0 BRA `(.L_x_182) ;  /* 0xfffffffc00f08947 */ /* 0x004fea000383ffff */
[----:B------:R-:W-:Y:S05]  /*7f10*/  BRA `(.L_x_183) ;  /* 0xffffffb4007c7947 */ /* 0x000fea000383ffff */
.L_x_69:
[----:B-1----:R1:W2:Y:S02]  /*7f20*/  SYNCS.PHASECHK.TRANS64.TRYWAIT P0, [R0+URZ+0x200], R5 ;  /* 0x00020005000075a7 */ /* 0x0022a400080011ff */
[----:B--2---:R-:W-:Y:S05]  /*7f30*/  @!P0 NANOSLEEP.SYNCS 0x989680 ;  /* 0x009896800000895d */ /* 0x004fea0003900000 */
[----:B------:R-:W2:Y:S02]  /*7f40*/  @!P0 SYNCS.PHASECHK.TRANS64 P0, [R0+URZ+0x200], R5 ;  /* 0x00020005000085a7 */ /* 0x000ea400080010ff */
[----:B--2---:R-:W-:Y:S05]  /*7f50*/  @!P0 BRA `(.L_x_69) ;  /* 0xfffffffc00f08947 */ /* 0x004fea000383ffff */
[----:B------:R-:W-:Y:S05]  /*7f60*/  BRA `(.L_x_184) ;  /* 0xffffffb400dc7947 */ /* 0x000fea000383ffff */
.L_x_70:
[----:B------:R-:W-:-:S07]  /*7f70*/  MOV R0, UR5 ;  /* 0x0000000500007c02 */ /* 0x000fce0008000f00 */
.L_x_185:
[----:B-1----:R1:W2:Y:S02]  /*7f80*/  SYNCS.PHASECHK.TRANS64.TRYWAIT P0, [R0+URZ+0x1b0], R7 ;  /* 0x0001b007000075a7 */ /* 0x0022a400080011ff */
[----:B--2---:R-:W-:Y:S05]  /*7f90*/  @!P0 NANOSLEEP.SYNCS 0x989680 ;  /* 0x009896800000895d */ /* 0x004fea0003900000 */
[----:B------:R-:W2:Y:S02]  /*7fa0*/  @!P0 SYNCS.PHASECHK.TRANS64 P0, [R0+URZ+0x1b0], R7 ;  /* 0x0001b007000085a7 */ /* 0x000ea400080010ff */
[----:B--2---:R-:W-:Y:S05]  /*7fb0*/  @!P0 BRA `(.L_x_185) ;  /* 0xfffffffc00f08947 */ /* 0x004fea000383ffff */
[----:B------:R-:W-:Y:S05]  /*7fc0*/  BRA `(.L_x_186) ;  /* 0xffffffb400ec7947 */ /* 0x000fea000383ffff */
.L_x_71:
[----:B-1----:R1:W2:Y:S02]  /*7fd0*/  SYNCS.PHASECHK.TRANS64.TRYWAIT P1, [R0+URZ+0x1a0], R5 ;  /* 0x0001a005000075a7 */ /* 0x0022a400080211ff */
[----:B--2---:R-:W-:Y:S05]  /*7fe0*/  @!P1 NANOSLEEP.SYNCS 0x989680 ;  /* 0x009896800000995d */ /* 0x004fea0003900000 */
[----:B------:R-:W2:Y:S02]  /*7ff0*/  @!P1 SYNCS.PHASECHK.TRANS64 P1, [R0+URZ+0x1a0], R5 ;  /* 0x0001a005000095a7 */ /* 0x000ea400080210ff */
[----:B--2---:R-:W-:Y:S05]  /*8000*/  @!P1 BRA `(.L_x_71) ;  /* 0xfffffffc00f09947 */ /* 0x004fea000383ffff */
[----:B------:R-:W-:Y:S05]  /*8010*/  BRA `(.L_x_187) ;  /* 0xffffffb8001c7947 */ /* 0x000fea000383ffff */
.L_x_74:
[----:B------:R-:W-:-:S07]  /*8020*/  MOV R0, UR5 ;  /* 0x0000000500007c02 */ /* 0x000fce0008000f00 */
.L_x_188:
[----:B-1----:R1:W2:Y:S02]  /*8030*/  SYNCS.PHASECHK.TRANS64.TRYWAIT P0, [R0+URZ+0x1b0], R3 ;  /* 0x0001b003000075a7 */ /* 0x0022a400080011ff */
[----:B--2---:R-:W-:Y:S05]  /*8040*/  @!P0 NANOSLEEP.SYNCS 0x989680 ;  /* 0x009896800000895d */ /* 0x004fea0003900000 */
[----:B------:R-:W2:Y:S02]  /*8050*/  @!P0 SYNCS.PHASECHK.TRANS64 P0, [R0+URZ+0x1b0], R3 ;  /* 0x0001b003000085a7 */ /* 0x000ea400080010ff */
[----:B--2---:R-:W-:Y:S05]  /*8060*/  @!P0 BRA `(.L_x_188) ;  /* 0xfffffffc00f08947 */ /* 0x004fea000383ffff */
[----:B------:R-:W-:Y:S05]  /*8070*/  BRA `(.L_x_73) ;  /* 0xffffffb800707947 */ /* 0x000fea000383ffff */
.L_x_83:
[----:B-1----:R-:W-:-:S04]  /*8080*/  MOV R4, UR6 ;  /* 0x0000000600047c02 */ /* 0x002fc80008000f00 */
[----:B------:R1:W2:Y:S03]  /*8090*/  SYNCS.PHASECHK.TRANS64.TRYWAIT P0, [R4+URZ+0x8], R5 ;  /* 0x00000805040075a7 */ /* 0x0002a600080011ff */
[----:B--2---:R-:W-:Y:S05]  /*80a0*/  @!P0 NANOSLEEP.SYNCS 0x989680 ;  /* 0x009896800000895d */ /* 0x004fea0003900000 */
[----:B------:R-:W2:Y:S02]  /*80b0*/  @!P0 SYNCS.PHASECHK.TRANS64 P0, [R4+URZ+0x8], R5 ;  /* 0x00000805040085a7 */ /* 0x000ea400080010ff */
[----:B--2---:R-:W-:Y:S05]  /*80c0*/  @!P0 BRA `(.L_x_83) ;  /* 0xfffffffc00ec8947 */ /* 0x004fea000383ffff */
[----:B------:R-:W-:Y:S05]  /*80d0*/  BRA `(.L_x_82) ;  /* 0xffffffbc00247947 */ /* 0x000fea000383ffff */
.L_x_85:
[----:B------:R-:W-:Y:S01]  /*80e0*/  BSSY B0, `(.L_x_189) ;  /* 0x0000006000007945 */ /* 0x000fe20003800000 */
[----:B------:R-:W-:-:S07]  /*80f0*/  MOV R15, 0xffffffff ;  /* 0xffffffff000f7802 */ /* 0x000fce0000000f00 */
[----:B-1---5:R-:W-:Y:S05]  /*8100*/  WARPSYNC.COLLECTIVE R15, `(.L_x_190) ;  /* 0x000000000f0c7348 */ /* 0x022fea0003c00000 */
[----:B------:R-:W-:Y:S02]  /*8110*/  ELECT P6, UR79, PT ;  /* 0x00000000004f782f */ /* 0x000fe400038c0000 */
[----:B------:R-:W-:Y:S01]  /*8120*/  MOV R14, UR79 ;  /* 0x0000004f000e7c02 */ /* 0x000fe20008000f00 */
[----:B-1---5:R-:W-:Y:S10]  /*8130*/  ENDCOLLECTIVE ;  /* 0x000000000000791b */ /* 0x022ff40003800000 */
.L_x_190:
[----:B------:R-:W-:Y:S05]  /*8140*/  BSYNC B0 ;  /* 0x0000000000007941 */ /* 0x000fea0003800000 */
.L_x_189:
[----:B------:R-:W-:Y:S05]  /*8150*/  BRA `(.L_x_191) ;  /* 0xffffffbc00547947 */ /* 0x000fea000383ffff */
.L_x_87:
[----:B-1----:R-:W-:-:S04]  /*8160*/  MOV R2, UR6 ;  /* 0x0000000600027c02 */ /* 0x002fc80008000f00 */
[----:B------:R1:W2:Y:S03]  /*8170*/  SYNCS.PHASECHK.TRANS64.TRYWAIT P0, [R2+URZ+0x8], R3 ;  /* 0x00000803020075a7 */ /* 0x0002a600080011ff */
[----:B--2---:R-:W-:Y:S05]  /*8180*/  @!P0 NANOSLEEP.SYNCS 0x989680 ;  /* 0x009896800000895d */ /* 0x004fea0003900000 */
[----:B------:R-:W2:Y:S02]  /*8190*/  @!P0 SYNCS.PHASECHK.TRANS64 P0, [R2+URZ+0x8], R3 ;  /* 0x00000803020085a7 */ /* 0x000ea400080010ff */
[----:B--2---:R-:W-:Y:S05]  /*81a0*/  @!P0 BRA `(.L_x_87) ;  /* 0xfffffffc00ec8947 */ /* 0x004fea000383ffff */
[----:B------:R-:W-:Y:S05]  /*81b0*/  BRA `(.L_x_86) ;  /* 0xffffffbc00587947 */ /* 0x000fea000383ffff */
.L_x_88:
[----:B-1----:R1:W2:Y:S02]  /*81c0*/  SYNCS.PHASECHK.TRANS64.TRYWAIT P0, [R0+URZ+0x1a0], R5 ;  /* 0x0001a005000075a7 */ /* 0x0022a400080011ff */
[----:B--2---:R-:W-:Y:S05]  /*81d0*/  @!P0 NANOSLEEP.SYNCS 0x989680 ;  /* 0x009896800000895d */ /* 0x004fea0003900000 */
[----:B------:R-:W2:Y:S02]  /*81e0*/  @!P0 SYNCS.PHASECHK.TRANS64 P0, [R0+URZ+0x1a0], R5 ;  /* 0x0001a005000085a7 */ /* 0x000ea400080010ff */
[----:B--2---:R-:W-:Y:S05]  /*81f0*/  @!P0 BRA `(.L_x_88) ;  /* 0xfffffffc00f08947 */ /* 0x004fea000383ffff */
[----:B------:R-:W-:Y:S05]  /*8200*/  BRA `(.L_x_192) ;  /* 0xffffffc000347947 */ /* 0x000fea000383ffff */
.L_x_90:
[----:B------:R-:W-:-:S07]  /*8210*/  MOV R0, UR10 ;  /* 0x0000000a00007c02 */ /* 0x000fce0008000f00 */
.L_x_193:
[----:B-1----:R1:W2:Y:S02]  /*8220*/  SYNCS.PHASECHK.TRANS64.TRYWAIT P0, [R0+URZ+0x1e0], R5 ;  /* 0x0001e005000075a7 */ /* 0x0022a400080011ff */
[----:B--2---:R-:W-:Y:S05]  /*8230*/  @!P0 NANOSLEEP.SYNCS 0x989680 ;  /* 0x009896800000895d */ /* 0x004fea0003900000 */
[----:B------:R-:W2:Y:S02]  /*8240*/  @!P0 SYNCS.PHASECHK.TRANS64 P0, [R0+URZ+0x1e0], R5 ;  /* 0x0001e005000085a7 */ /* 0x000ea400080010ff */
[----:B--2---:R-:W-:Y:S05]  /*8250*/  @!P0 BRA `(.L_x_193) ;  /* 0xfffffffc00f08947 */ /* 0x004fea000383ffff */
[----:B------:R-:W-:Y:S05]  /*8260*/  BRA `(.L_x_194) ;  /* 0xffffffc000807947 */ /* 0x000fea000383ffff */
.L_x_93:
[----:B------:R-:W-:Y:S07]  /*8270*/  MOV R0, UR9 ;  /* 0x0000000900007c02 */ /* 0x000fee0008000f00 */
.L_x_195:
[----:B-1----:R1:W2:Y:S02]  /*8280*/  SYNCS.PHASECHK.TRANS64.TRYWAIT P0, [R0+URZ], R5 ;  /* 0x00000005000075a7 */ /* 0x0022a400080011ff */
[----:B--2---:R-:W-:Y:S05]  /*8290*/  @!P0 NANOSLEEP.SYNCS 0x989680 ;  /* 0x009896800000895d */ /* 0x004fea0003900000 */
[----:B------:R-:W2:Y:S02]  /*82a0*/  @!P0 SYNCS.PHASECHK.TRANS64 P0, [R0+URZ], R5 ;  /* 0x00000005000085a7 */ /* 0x000ea400080010ff */
[----:B--2---:R-:W-:Y:S05]  /*82b0*/  @!P0 BRA `(.L_x_195) ;  /* 0xfffffffc00f08947 */ /* 0x004fea000383ffff */
[----:B------:R-:W-:Y:S05]  /*82c0*/  BRA `(.L_x_92) ;  /* 0xffffffc000947947 */ /* 0x000fea000383ffff */
.L_x_97:
[----:B-1----:R-:W-:-:S07]  /*82d0*/  MOV R0, UR7 ;  /* 0x0000000700007c02 */ /* 0x002fce0008000f00 */
.L_x_196:
[----:B-1----:R1:W2:Y:S02]  /*82e0*/  SYNCS.PHASECHK.TRANS64.TRYWAIT P0, [R0+URZ], R3 ;  /* 0x00000003000075a7 */ /* 0x0022a400080011ff */
[----:B--2---:R-:W-:Y:S05]  /*82f0*/  @!P0 NANOSLEEP.SYNCS 0x989680 ;  /* 0x009896800000895d */ /* 0x004fea0003900000 */
[----:B------:R-:W2:Y:S02]  /*8300*/  @!P0 SYNCS.PHASECHK.TRANS64 P0, [R0+URZ], R3 ;  /* 0x00000003000085a7 */ /* 0x000ea400080010ff */
[----:B--2---:R-:W-:Y:S05]  /*8310*/  @!P0 BRA `(.L_x_196) ;  /* 0xfffffffc00f08947 */ /* 0x004fea000383ffff */
[----:B------:R-:W-:Y:S05]  /*8320*/  BRA `(.L_x_197) ;  /* 0xffffffc400607947 */ /* 0x000fea000383ffff */
.L_x_98:
[----:B------:R-:W-:-:S07]  /*8330*/  MOV R0, UR7 ;  /* 0x0000000700007c02 */ /* 0x000fce0008000f00 */
.L_x_198:
[----:B-1----:R1:W2:Y:S02]  /*8340*/  SYNCS.PHASECHK.TRANS64.TRYWAIT P0, [R0+URZ], R3 ;  /* 0x00000003000075a7 */ /* 0x0022a400080011ff */
[----:B--2---:R-:W-:Y:S05]  /*8350*/  @!P0 NANOSLEEP.SYNCS 0x989680 ;  /* 0x009896800000895d */ /* 0x004fea0003900000 */
[----:B------:R-:W2:Y:S02]  /*8360*/  @!P0 SYNCS.PHASECHK.TRANS64 P0, [R0+URZ], R3 ;  /* 0x00000003000085a7 */ /* 0x000ea400080010ff */
[----:B--2---:R-:W-:Y:S05]  /*8370*/  @!P0 BRA `(.L_x_198) ;  /* 0xfffffffc00f08947 */ /* 0x004fea000383ffff */
[----:B------:R-:W-:Y:S05]  /*8380*/  BRA `(.L_x_199) ;  /* 0xffffffc4006c7947 */ /* 0x000fea000383ffff */
.L_x_99:
[----:B------:R-:W-:-:S07]  /*8390*/  MOV R0, UR7 ;  /* 0x0000000700007c02 */ /* 0x000fce0008000f00 */
.L_x_200:
[----:B-1----:R1:W2:Y:S02]  /*83a0*/  SYNCS.PHASECHK.TRANS64.TRYWAIT P0, [R0+URZ], R3 ;  /* 0x00000003000075a7 */ /* 0x0022a400080011ff */
[----:B--2---:R-:W-:Y:S05]  /*83b0*/  @!P0 NANOSLEEP.SYNCS 0x989680 ;  /* 0x009896800000895d */ /* 0x004fea0003900000 */
[----:B------:R-:W2:Y:S02]  /*83c0*/  @!P0 SYNCS.PHASECHK.TRANS64 P0, [R0+URZ], R3 ;  /* 0x00000003000085a7 */ /* 0x000ea400080010ff */
[----:B--2---:R-:W-:Y:S05]  /*83d0*/  @!P0 BRA `(.L_x_200) ;  /* 0xfffffffc00f08947 */ /* 0x004fea000383ffff */
[----:B------:R-:W-:Y:S05]  /*83e0*/  BRA `(.L_x_201) ;  /* 0xffffffc400787947 */ /* 0x000fea000383ffff */
.L_x_102:
[----:B------:R-:W-:-:S07]  /*83f0*/  MOV R0, UR8 ;  /* 0x0000000800007c02 */ /* 0x000fce0008000f00 */
.L_x_202:
[----:B-1----:R1:W2:Y:S02]  /*8400*/  SYNCS.PHASECHK.TRANS64.TRYWAIT P1, [R0+URZ+0x220], R3 ;  /* 0x00022003000075a7 */ /* 0x0022a400080211ff */
[----:B--2---:R-:W-:Y:S05]  /*8410*/  @!P1 NANOSLEEP.SYNCS 0x989680 ;  /* 0x009896800000995d */ /* 0x004fea0003900000 */
[----:B------:R-:W2:Y:S02]  /*8420*/  @!P1 SYNCS.PHASECHK.TRANS64 P1, [R0+URZ+0x220], R3 ;  /* 0x00022003000095a7 */ /* 0x000ea400080210ff */
[----:B--2---:R-:W-:Y:S05]  /*8430*/  @!P1 BRA `(.L_x_202) ;  /* 0xfffffffc00f09947 */ /* 0x004fea000383ffff */
[----:B------:R-:W-:Y:S05]  /*8440*/  BRA `(.L_x_203) ;  /* 0xffffffc400c47947 */ /* 0x000fea000383ffff */
.L_x_107:
[----:B--2---:R2:W4:Y:S02]  /*8450*/  SYNCS.PHASECHK.TRANS64.TRYWAIT P0, [R0+URZ+0x1a0], R3 ;  /* 0x0001a003000075a7 */ /* 0x00452400080011ff */
[----:B----4-:R-:W-:Y:S05]  /*8460*/  @!P0 NANOSLEEP.SYNCS 0x989680 ;  /* 0x009896800000895d */ /* 0x010fea0003900000 */
[----:B------:R-:W4:Y:S02]  /*8470*/  @!P0 SYNCS.PHASECHK.TRANS64 P0, [R0+URZ+0x1a0], R3 ;  /* 0x0001a003000085a7 */ /* 0x000f2400080010ff */
[----:B----4-:R-:W-:Y:S05]  /*8480*/  @!P0 BRA `(.L_x_107) ;  /* 0xfffffffc00f08947 */ /* 0x010fea000383ffff */
[----:B------:R-:W-:Y:S05]  /*8490*/  BRA `(.L_x_204) ;  /* 0xffffffc800c87947 */ /* 0x000fea000383ffff */
.L_x_110:
[----:B------:R-:W-:Y:S07]  /*84a0*/  MOV R0, UR6 ;  /* 0x0000000600007c02 */ /* 0x000fee0008000f00 */
.L_x_205:
[----:B--2---:R2:W4:Y:S02]  /*84b0*/  SYNCS.PHASECHK.TRANS64.TRYWAIT P0, [R0+URZ+0x198], R3 ;  /* 0x00019803000075a7 */ /* 0x00452400080011ff */
[----:B----4-:R-:W-:Y:S05]  /*84c0*/  @!P0 NANOSLEEP.SYNCS 0x989680 ;  /* 0x009896800000895d */ /* 0x010fea0003900000 */
[----:B------:R-:W4:Y:S02]  /*84d0*/  @!P0 SYNCS.PHASECHK.TRANS64 P0, [R0+URZ+0x198], R3 ;  /* 0x00019803000085a7 */ /* 0x000f2400080010ff */
[----:B----4-:R-:W-:Y:S05]  /*84e0*/  @!P0 BRA `(.L_x_205) ;  /* 0xfffffffc00f08947 */ /* 0x010fea000383ffff */
[----:B------:R-:W-:Y:S05]  /*84f0*/  BRA `(.L_x_109) ;  /* 0xffffffcc00b47947 */ /* 0x000fea000383ffff */
.L_x_113:
[----:B------:R-:W-:Y:S07]  /*8500*/  MOV R3, UR6 ;  /* 0x0000000600037c02 */ /* 0x000fee0008000f00 */
.L_x_206:
[----:B-1----:R1:W2:Y:S02]  /*8510*/  SYNCS.PHASECHK.TRANS64.TRYWAIT P2, [R3+URZ+0x188], R26 ;  /* 0x0001881a030075a7 */ /* 0x0022a400080411ff */
[----:B--2---:R-:W-:Y:S05]  /*8520*/  @!P2 NANOSLEEP.SYNCS 0x989680 ;  /* 0x009896800000a95d */ /* 0x004fea0003900000 */
[----:B------:R-:W2:Y:S02]  /*8530*/  @!P2 SYNCS.PHASECHK.TRANS64 P2, [R3+URZ+0x188], R26 ;  /* 0x0001881a0300a5a7 */ /* 0x000ea400080410ff */
[----:B--2---:R-:W-:Y:S05]  /*8540*/  @!P2 BRA `(.L_x_206) ;  /* 0xfffffffc00f0a947 */ /* 0x004fea000383ffff */
[----:B------:R-:W-:Y:S05]  /*8550*/  BRA `(.L_x_207) ;  /* 0xffffffd000487947 */ /* 0x000fea000383ffff */
.L_x_116:
[----:B--2---:R2:W4:Y:S02]  /*8560*/  SYNCS.PHASECHK.TRANS64.TRYWAIT P0, [R0+URZ+0x1a0], R3 ;  /* 0x0001a003000075a7 */ /* 0x00452400080011ff */
[----:B----4-:R-:W-:Y:S05]  /*8570*/  @!P0 NANOSLEEP.SYNCS 0x989680 ;  /* 0x009896800000895d */ /* 0x010fea0003900000 */
[----:B------:R-:W4:Y:S02]  /*8580*/  @!P0 SYNCS.PHASECHK.TRANS64 P0, [R0+URZ+0x1a0], R3 ;  /* 0x0001a003000085a7 */ /* 0x000f2400080010ff */
[----:B----4-:R-:W-:Y:S05]  /*8590*/  @!P0 BRA `(.L_x_116) ;  /* 0xfffffffc00f08947 */ /* 0x010fea000383ffff */
[----:B------:R-:W-:Y:S05]  /*85a0*/  BRA `(.L_x_208) ;  /* 0xffffffd4008c7947 */ /* 0x000fea000383ffff */
.L_x_127:
[----:B-1----:R-:W-:Y:S04]  /*85b0*/  MOV R0, UR43 ;  /* 0x0000002b00007c02 */ /* 0x002fe80008000f00 */
[----:B------:R1:W2:Y:S03]  /*85c0*/  SYNCS.PHASECHK.TRANS64.TRYWAIT P1, [R0+URZ+0x180], R3 ;  /* 0x00018003000075a7 */ /* 0x0002a600080211ff */
[----:B--2---:R-:W-:Y:S05]  /*85d0*/  @!P1 NANOSLEEP.SYNCS 0x989680 ;  /* 0x009896800000995d */ /* 0x004fea0003900000 */
[----:B------:R-:W2:Y:S02]  /*85e0*/  @!P1 SYNCS.PHASECHK.TRANS64 P1, [R0+URZ+0x180], R3 ;  /* 0x00018003000095a7 */ /* 0x000ea400080210ff */
[----:B--2---:R-:W-:Y:S05]  /*85f0*/  @!P1 BRA `(.L_x_127) ;  /* 0xfffffffc00ec9947 */ /* 0x004fea000383ffff */
[----:B------:R-:W-:Y:S05]  /*8600*/  BRA `(.L_x_126) ;  /* 0xffffffe0006c7947 */ /* 0x000fea000383ffff */
.L_x_129:
[----:B------:R1:W1:Y:S02]  /*8610*/  SYNCS.PHASECHK.TRANS64.TRYWAIT P1, [R113+URZ+0x1c0], R2 ;  /* 0x0001c002710075a7 */ /* 0x00026400080211ff */
[----:B-1----:R-:W-:Y:S05]  /*8620*/  @!P1 NANOSLEEP.SYNCS 0x989680 ;  /* 0x009896800000995d */ /* 0x002fea0003900000 */
[----:B------:R-:W1:Y:S02]  /*8630*/  @!P1 SYNCS.PHASECHK.TRANS64 P1, [R113+URZ+0x1c0], R2 ;  /* 0x0001c002710095a7 */ /* 0x000e6400080210ff */
[----:B-1----:R-:W-:Y:S05]  /*8640*/  @!P1 BRA `(.L_x_129) ;  /* 0xfffffffc00f09947 */ /* 0x002fea000383ffff */
[----:B------:R-:W-:Y:S05]  /*8650*/  BRA `(.L_x_128) ;  /* 0xffffffe000a87947 */ /* 0x000fea000383ffff */
        .weak           $__internal_0_$__cuda_sm10x_tcgen05_guardrail_trap_col_being_dealloced_not_returned_by_alloc
        .type           $__internal_0_$__cuda_sm10x_tcgen05_guardrail_trap_col_being_dealloced_not_returned_by_alloc,@function
        .size           $__internal_0_$__cuda_sm10x_tcgen05_guardrail_trap_col_being_dealloced_not_returned_by_alloc,($__internal_1_$__cuda_sm10x_tcgen05_guardrail_trap_phase_invalid_during_alloc - $__internal_0_$__cuda_sm10x_tcgen05_guardrail_trap_col_being_dealloced_not_returned_by_alloc)
$__internal_0_$__cuda_sm10x_tcgen05_guardrail_trap_col_being_dealloced_not_returned_by_alloc:
[----:B------:R-:W-:Y:S05]  /*8660*/  BPT.TRAP 0x1 ;  /* 0x000000040000795c */ /* 0x000fea0000300000 */
[----:B------:R-:W-:-:S04]  /*8670*/  HFMA2 R3, -RZ, RZ, 0, 0 ;  /* 0x00000000ff037431 */ /* 0x000fc800000001ff */
[----:B------:R-:W-:Y:S05]  /*8680*/  RET.REL.NODEC R2 `(_ZN7cutlass13device_kernelINS_4gemm6kernel13GemmUniversalIN4cute5tupleIJiiiiEEENS1_10collective13CollectiveMmaINS1_35MainloopSm100TmaUmmaWarpSpecializedILi24ELi2ELi4ENS5_IJNS4_1CILi2EEENSA_ILi1EEESC_EEEEENS5_IJNSA_ILi256EEENSA_ILi32EEENSA_ILi64EEEEEENS_12float_e4m3_tENS5_IJlSC_lEEESJ_SK_NS4_8TiledMMAINS4_8MMA_AtomIJNS4_10MMA_TraitsINS4_25SM100_MMA_F8F6F4_2x1SM_SSEJSJ_SJ_fSF_SG_NS4_17integral_constantINS4_4UMMA5MajorELSR_0EEESS_NSP_INSQ_7ScaleInELST_0EEESU_EEEEEENS4_6LayoutINS5_IJSC_SC_SC_EEENS5_IJNSA_ILi0EEESZ_SZ_EEEEENS5_IJNS4_10UnderscoreES12_S12_EEEEENS4_18SM100_TMA_2SM_LOADENS4_14ComposedLayoutINS4_7SwizzleILi2ELi4ELi3EEENS4_18smem_ptr_flag_bitsILi8EEENSX_INS5_IJNSA_ILi8EEESH_EEENS5_IJSH_SC_EEEEEEEvNS4_8identityES15_S1F_vS1G_EENS_8epilogue10collective18CollectiveEpilogueINS1I_23Sm100TmaWarpSpecializedILi1ELi1ELi32ELb0ELb0EEEJNS5_IJNSA_ILi128EEESG_SH_EEENS5_IJNSX_IS1N_SC_EENSX_ISG_SC_EEEEESJ_SK_SJ_SK_NS1I_6fusion15FusionCallbacksIS1M_NS1S_17LinearCombinationISJ_fSJ_fLNS_15FloatRoundStyleE2EEES1O_S1R_JEEENS4_5SM1004TMEM4LOAD26SM100_TMEM_LOAD_32dp32b32xENS4_13SM90_TMA_LOADENS16_INS17_ILi1ELi4ELi3EEES1A_NSX_INS5_IJS1B_SG_EEENS5_IJSG_SC_EEEEEEENS4_39AutoVectorizingCopyWithAssumedAlignmentILi128EEENS4_14SM90_TMA_STOREES27_S29_S29_EEEvvEEEEvNT_6ParamsE) ;  /* 0xffffff78025c7950 */ /* 0x000fea0003c3ffff */
        .weak           $__internal_1_$__cuda_sm10x_tcgen05_guardrail_trap_phase_invalid_during_alloc
        .type           $__internal_1_$__cuda_sm10x_tcgen05_guardrail_trap_phase_invalid_during_alloc,@function
        .size           $__internal_1_$__cuda_sm10x_tcgen05_guardrail_trap_phase_invalid_during_alloc,($__internal_2_$__cuda_sm10x_tcgen05_guardrail_trap_unallocated_columns_being_dealloced - $__internal_1_$__cuda_sm10x_tcgen05_guardrail_trap_phase_invalid_during_alloc)
$__internal_1_$__cuda_sm10x_tcgen05_guardrail_trap_phase_invalid_during_alloc:
[----:B------:R-:W-:Y:S05]  /*8690*/  BPT.TRAP 0x1 ;  /* 0x000000040000795c */ /* 0x000fea0000300000 */
[----:B------:R-:W-:-:S04]  /*86a0*/  MOV R3, 0x0 ;  /* 0x0000000000037802 */ /* 0x000fc80000000f00 */
[----:B------:R-:W-:Y:S05]  /*86b0*/  RET.REL.NODEC R2 `(_ZN7cutlass13device_kernelINS_4gemm6kernel13GemmUniversalIN4cute5tupleIJiiiiEEENS1_10collective13CollectiveMmaINS1_35MainloopSm100TmaUmmaWarpSpecializedILi24ELi2ELi4ENS5_IJNS4_1CILi2EEENSA_ILi1EEESC_EEEEENS5_IJNSA_ILi256EEENSA_ILi32EEENSA_ILi64EEEEEENS_12float_e4m3_tENS5_IJlSC_lEEESJ_SK_NS4_8TiledMMAINS4_8MMA_AtomIJNS4_10MMA_TraitsINS4_25SM100_MMA_F8F6F4_2x1SM_SSEJSJ_SJ_fSF_SG_NS4_17integral_constantINS4_4UMMA5MajorELSR_0EEESS_NSP_INSQ_7ScaleInELST_0EEESU_EEEEEENS4_6LayoutINS5_IJSC_SC_SC_EEENS5_IJNSA_ILi0EEESZ_SZ_EEEEENS5_IJNS4_10UnderscoreES12_S12_EEEEENS4_18SM100_TMA_2SM_LOADENS4_14ComposedLayoutINS4_7SwizzleILi2ELi4ELi3EEENS4_18smem_ptr_flag_bitsILi8EEENSX_INS5_IJNSA_ILi8EEESH_EEENS5_IJSH_SC_EEEEEEEvNS4_8identityES15_S1F_vS1G_EENS_8epilogue10collective18CollectiveEpilogueINS1I_23Sm100TmaWarpSpecializedILi1ELi1ELi32ELb0ELb0EEEJNS5_IJNSA_ILi128EEESG_SH_EEENS5_IJNSX_IS1N_SC_EENSX_ISG_SC_EEEEESJ_SK_SJ_SK_NS1I_6fusion15FusionCallbacksIS1M_NS1S_17LinearCombinationISJ_fSJ_fLNS_15FloatRoundStyleE2EEES1O_S1R_JEEENS4_5SM1004TMEM4LOAD26SM100_TMEM_LOAD_32dp32b32xENS4_13SM90_TMA_LOADENS16_INS17_ILi1ELi4ELi3EEES1A_NSX_INS5_IJS1B_SG_EEENS5_IJSG_SC_EEEEEEENS4_39AutoVectorizingCopyWithAssumedAlignmentILi128EEENS4_14SM90_TMA_STOREES27_S29_S29_EEEvvEEEEvNT_6ParamsE) ;  /* 0xffffff7802507950 */ /* 0x000fea0003c3ffff */
        .weak           $__internal_2_$__cuda_sm10x_tcgen05_guardrail_trap_unallocated_columns_being_dealloced
        .type           $__internal_2_$__cuda_sm10x_tcgen05_guardrail_trap_unallocated_columns_being_dealloced,@function
        .size           $__internal_2_$__cuda_sm10x_tcgen05_guardrail_trap_unallocated_columns_being_dealloced,(.L_x_210 - $__internal_2_$__cuda_sm10x_tcgen05_guardrail_trap_unallocated_columns_being_dealloced)
$__internal_2_$__cuda_sm10x_tcgen05_guardrail_trap_unallocated_columns_being_dealloced:
[----:B------:R-:W-:Y:S05]  /*86c0*/  BPT.TRAP 0x1 ;  /* 0x000000040000795c */ /* 0x000fea0000300000 */
[----:B------:R-:W-:-:S04]  /*86d0*/  HFMA2 R3, -RZ, RZ, 0, 0 ;  /* 0x00000000ff037431 */ /* 0x000fc800000001ff */
[----:B------:R-:W-:Y:S05]  /*86e0*/  RET.REL.NODEC R2 `(_ZN7cutlass13device_kernelINS_4gemm6kernel13GemmUniversalIN4cute5tupleIJiiiiEEENS1_10collective13CollectiveMmaINS1_35MainloopSm100TmaUmmaWarpSpecializedILi24ELi2ELi4ENS5_IJNS4_1CILi2EEENSA_ILi1EEESC_EEEEENS5_IJNSA_ILi256EEENSA_ILi32EEENSA_ILi64EEEEEENS_12float_e4m3_tENS5_IJlSC_lEEESJ_SK_NS4_8TiledMMAINS4_8MMA_AtomIJNS4_10MMA_TraitsINS4_25SM100_MMA_F8F6F4_2x1SM_SSEJSJ_SJ_fSF_SG_NS4_17integral_constantINS4_4UMMA5MajorELSR_0EEESS_NSP_INSQ_7ScaleInELST_0EEESU_EEEEEENS4_6LayoutINS5_IJSC_SC_SC_EEENS5_IJNSA_ILi0EEESZ_SZ_EEEEENS5_IJNS4_10UnderscoreES12_S12_EEEEENS4_18SM100_TMA_2SM_LOADENS4_14ComposedLayoutINS4_7SwizzleILi2ELi4ELi3EEENS4_18smem_ptr_flag_bitsILi8EEENSX_INS5_IJNSA_ILi8EEESH_EEENS5_IJSH_SC_EEEEEEEvNS4_8identityES15_S1F_vS1G_EENS_8epilogue10collective18CollectiveEpilogueINS1I_23Sm100TmaWarpSpecializedILi1ELi1ELi32ELb0ELb0EEEJNS5_IJNSA_ILi128EEESG_SH_EEENS5_IJNSX_IS1N_SC_EENSX_ISG_SC_EEEEESJ_SK_SJ_SK_NS1I_6fusion15FusionCallbacksIS1M_NS1S_17LinearCombinationISJ_fSJ_fLNS_15FloatRoundStyleE2EEES1O_S1R_JEEENS4_5SM1004TMEM4LOAD26SM100_TMEM_LOAD_32dp32b32xENS4_13SM90_TMA_LOADENS16_INS17_ILi1ELi4ELi3EEES1A_NSX_INS5_IJS1B_SG_EEENS5_IJSG_SC_EEEEEEENS4_39AutoVectorizingCopyWithAssumedAlignmentILi128EEENS4_14SM90_TMA_STOREES27_S29_S29_EEEvvEEEEvNT_6ParamsE) ;  /* 0xffffff7802447950 */ /* 0x000fea0003c3ffff */
.L_x_209:
[----:B------:R-:W-:-:S00]  /*86f0*/  BRA `(.L_x_209) ;  /* 0xfffffffc00fc7947 */ /* 0x000fc0000383ffff */
[----:B------:R-:W-:-:S00]  /*8700*/  NOP ;  /* 0x0000000000007918 */ /* 0x000fc00000000000 */
[----:B------:R-:W-:-:S00]  /*8710*/  NOP ;  /* 0x0000000000007918 */ /* 0x000fc00000000000 */
[----:B------:R-:W-:-:S00]  /*8720*/  NOP ;  /* 0x0000000000007918 */ /* 0x000fc00000000000 */
[----:B------:R-:W-:-:S00]  /*8730*/  NOP ;  /* 0x0000000000007918 */ /* 0x000fc00000000000 */
[----:B------:R-:W-:-:S00]  /*8740*/  NOP ;  /* 0x0000000000007918 */ /* 0x000fc00000000000 */
[----:B------:R-:W-:-:S00]  /*8750*/  NOP ;  /* 0x0000000000007918 */ /* 0x000fc00000000000 */
[----:B------:R-:W-:-:S00]  /*8760*/  NOP ;  /* 0x0000000000007918 */ /* 0x000fc00000000000 */
[----:B------:R-:W-:-:S00]  /*8770*/  NOP ;  /* 0x0000000000007918 */ /* 0x000fc00000000000 */
.L_x_210:


//--------------------- .nv.global.init           --------------------------
	.section	.nv.global.init,"aw",@progbits
.nv.global.init:
	.type		$str$27,@object
	.size		$str$27,($str$28 - $str$27)
$str$27:
        /*0000*/ 	.byte	0x28, 0x61, 0x64, 0x64, 0x72, 0x65, 0x73, 0x73, 0x20, 0x26, 0x20, 0x6d, 0x61, 0x73, 0x6b, 0x29
        /*0010*/ 	.byte	0x20, 0x3d, 0x3d, 0x20, 0x30, 0x00
	.type		$str$28,@object
	.size		$str$28,($str$26 - $str$28)
$str$28:
        /*0016*/ 	.byte	0x2f, 0x74, 0x6d, 0x70, 0x2f, 0x63, 0x75, 0x74, 0x6c, 0x61, 0x73, 0x73, 0x5f, 0x73, 0x77, 0x65
        /*0026*/ 	.byte	0x65, 0x70, 0x5f, 0x73, 0x72, 0x63, 0x2f, 0x69, 0x6e, 0x63, 0x6c, 0x75, 0x64, 0x65, 0x2f, 0x63
        /*0036*/ 	.byte	0x75, 0x74, 0x65, 0x2f, 0x70, 0x6f, 0x69, 0x6e, 0x74, 0x65, 0x72, 0x5f, 0x66, 0x6c, 0x61, 0x67
        /*0046*/ 	.byte	0x67, 0x65, 0x64, 0x2e, 0x68, 0x70, 0x70, 0x00
	.type		$str$26,@object
	.size		$str$26,($str$25 - $str$26)
$str$26:
        /*004e*/ 	.byte	0x2f, 0x74, 0x6d, 0x70, 0x2f, 0x63, 0x75, 0x74, 0x6c, 0x61, 0x73, 0x73, 0x5f, 0x73, 0x77, 0x65
        /*005e*/ 	.byte	0x65, 0x70, 0x5f, 0x73, 0x72, 0x63, 0x2f, 0x69, 0x6e, 0x63, 0x6c, 0x75, 0x64, 0x65, 0x2f, 0x63
        /*006e*/ 	.byte	0x75, 0x74, 0x65, 0x2f, 0x61, 0x74, 0x6f, 0x6d, 0x2f, 0x63, 0x6f, 0x70, 0x79, 0x5f, 0x74, 0x72
        /*007e*/ 	.byte	0x61, 0x69, 0x74, 0x73, 0x5f, 0x73, 0x6d, 0x31, 0x30, 0x30, 0x2e, 0x68, 0x70, 0x70, 0x00
	.type		$str$25,@object
	.size		$str$25,(__unnamed_1 - $str$25)
$str$25:
        /*008d*/ 	.byte	0x28, 0x28, 0x75, 0x69, 0x6e, 0x74, 0x33, 0x32, 0x5f, 0x74, 0x28, 0x74, 0x68, 0x72, 0x65, 0x61
        /*009d*/ 	.byte	0x64, 0x49, 0x64, 0x78, 0x2e, 0x78, 0x29, 0x20, 0x2f, 0x20, 0x33, 0x32, 0x29, 0x20, 0x25, 0x20
        /*00ad*/ 	.byte	0x34, 0x29, 0x20, 0x3d, 0x3d, 0x20, 0x28, 0x28, 0x28, 0x74, 0x6d, 0x65, 0x6d, 0x5f, 0x61, 0x64
        /*00bd*/ 	.byte	0x64, 0x72, 0x20, 0x3e, 0x3e, 0x20, 0x31, 0x36, 0x29, 0x20, 0x2f, 0x20, 0x33, 0x32, 0x29, 0x20
        /*00cd*/ 	.byte	0x25, 0x20, 0x34, 0x29, 0x00
	.type		__unnamed_1,@object
	.size		__unnamed_1,(__unnamed_2 - __unnamed_1)
__unnamed_1:
        /*00d2*/ 	.byte	0x61, 0x75, 0x74, 0x6f, 0x20, 0x63, 0x75, 0x74, 0x65, 0x3a, 0x3a, 0x61, 0x73, 0x5f, 0x70, 0x6f
        /* <DEDUP_REMOVED lines=24> */
        /*0262*/ 	.byte	0x43, 0x3c, 0x34, 0x30, 0x39, 0x36, 0x3e, 0x3e, 0x3e, 0x3e, 0x5d, 0x00
	.type		__unnamed_2,@object
	.size		__unnamed_2,(.L_2 - __unnamed_2)
__unnamed_2:
        /* <DEDUP_REMOVED lines=40> */
        /*04ee*/ 	.byte	0x74, 0x65, 0x3a, 0x3a, 0x43, 0x3c, 0x30, 0x3e, 0x3e, 0x3e, 0x3e, 0x5d, 0x00
.L_2:


//--------------------- .nv.shared._ZN7cutlass13device_kernelINS_4gemm6kernel13GemmUniversalIN4cute5tupleIJiiiiEEENS1_10collective13CollectiveMmaINS1_35MainloopSm100TmaUmmaWarpSpecializedILi24ELi2ELi4ENS5_IJNS4_1CILi2EEENSA_ILi1EEESC_EEEEENS5_IJNSA_ILi256EEENSA_ILi32EEENSA_ILi64EEEEEENS_12float_e4m3_tENS5_IJlSC_lEEESJ_SK_NS4_8TiledMMAINS4_8MMA_AtomIJNS4_10MMA_TraitsINS4_25SM100_MMA_F8F6F4_2x1SM_SSEJSJ_SJ_fSF_SG_NS4_17integral_constantINS4_4UMMA5MajorELSR_0EEESS_NSP_INSQ_7ScaleInELST_0EEESU_EEEEEENS4_6LayoutINS5_IJSC_SC_SC_EEENS5_IJNSA_ILi0EEESZ_SZ_EEEEENS5_IJNS4_10UnderscoreES12_S12_EEEEENS4_18SM100_TMA_2SM_LOADENS4_14ComposedLayoutINS4_7SwizzleILi2ELi4ELi3EEENS4_18smem_ptr_flag_bitsILi8EEENSX_INS5_IJNSA_ILi8EEESH_EEENS5_IJSH_SC_EEEEEEEvNS4_8identityES15_S1F_vS1G_EENS_8epilogue10collective18CollectiveEpilogueINS1I_23Sm100TmaWarpSpecializedILi1ELi1ELi32ELb0ELb0EEEJNS5_IJNSA_ILi128EEESG_SH_EEENS5_IJNSX_IS1N_SC_EENSX_ISG_SC_EEEEESJ_SK_SJ_SK_NS1I_6fusion15FusionCallbacksIS1M_NS1S_17LinearCombinationISJ_fSJ_fLNS_15FloatRoundStyleE2EEES1O_S1R_JEEENS4_5SM1004TMEM4LOAD26SM100_TMEM_LOAD_32dp32b32xENS4_13SM90_TMA_LOADENS16_INS17_ILi1ELi4ELi3EEES1A_NSX_INS5_IJS1B_SG_EEENS5_IJSG_SC_EEEEEEENS4_39AutoVectorizingCopyWithAssumedAlignmentILi128EEENS4_14SM90_TMA_STOREES27_S29_S29_EEEvvEEEEvNT_6ParamsE --------------------------
	.section	.nv.shared._ZN7cutlass13device_kernelINS_4gemm6kernel13GemmUniversalIN4cute5tupleIJiiiiEEENS1_10collective13CollectiveMmaINS1_35MainloopSm100TmaUmmaWarpSpecializedILi24ELi2ELi4ENS5_IJNS4_1CILi2EEENSA_ILi1EEESC_EEEEENS5_IJNSA_ILi256EEENSA_ILi32EEENSA_ILi64EEEEEENS_12float_e4m3_tENS5_IJlSC_lEEESJ_SK_NS4_8TiledMMAINS4_8MMA_AtomIJNS4_10MMA_TraitsINS4_25SM100_MMA_F8F6F4_2x1SM_SSEJSJ_SJ_fSF_SG_NS4_17integral_constantINS4_4UMMA5MajorELSR_0EEESS_NSP_INSQ_7ScaleInELST_0EEESU_EEEEEENS4_6LayoutINS5_IJSC_SC_SC_EEENS5_IJNSA_ILi0EEESZ_SZ_EEEEENS5_IJNS4_10UnderscoreES12_S12_EEEEENS4_18SM100_TMA_2SM_LOADENS4_14ComposedLayoutINS4_7SwizzleILi2ELi4ELi3EEENS4_18smem_ptr_flag_bitsILi8EEENSX_INS5_IJNSA_ILi8EEESH_EEENS5_IJSH_SC_EEEEEEEvNS4_8identityES15_S1F_vS1G_EENS_8epilogue10collective18CollectiveEpilogueINS1I_23Sm100TmaWarpSpecializedILi1ELi1ELi32ELb0ELb0EEEJNS5_IJNSA_ILi128EEESG_SH_EEENS5_IJNSX_IS1N_SC_EENSX_ISG_SC_EEEEESJ_SK_SJ_SK_NS1I_6fusion15FusionCallbacksIS1M_NS1S_17LinearCombinationISJ_fSJ_fLNS_15FloatRoundStyleE2EEES1O_S1R_JEEENS4_5SM1004TMEM4LOAD26SM100_TMEM_LOAD_32dp32b32xENS4_13SM90_TMA_LOADENS16_INS17_ILi1ELi4ELi3EEES1A_NSX_INS5_IJS1B_SG_EEENS5_IJSG_SC_EEEEEEENS4_39AutoVectorizingCopyWithAssumedAlignmentILi128EEENS4_14SM90_TMA_STOREES27_S29_S29_EEEvvEEEEvNT_6ParamsE,"aw",@nobits
	.sectionflags	@""
	.align	16
	.zero		1024


//--------------------- .nv.shared.reserved.0     --------------------------
	.section	.nv.shared.reserved.0,"aw",@nobits
	.weak		__nv_reservedSMEM_offset_0_alias
	.size		__nv_reservedSMEM_offset_0_alias, 0, 64
	.other		__nv_reservedSMEM_offset_0_alias,@"STO_CUDA_RESERVED_SHARED STV_DEFAULT"
__nv_reservedSMEM_offset_0_alias:
	.zero		0
.nv.shared.reserved.0:
	.zero		64
	.weak		__nv_reservedSMEM_tcgen05_partition
	.type		__nv_reservedSMEM_tcgen05_partition,@object
	.size		__nv_reservedSMEM_tcgen05_partition,(.L_0 - __nv_reservedSMEM_tcgen05_partition)
__nv_reservedSMEM_tcgen05_partition:
	.zero		32
.L_0:


//--------------------- .nv.global                --------------------------
	.section	.nv.global,"aw",@nobits
.nv.global:
	.type		_ZN40_INTERNAL_584c904e_4_k_cu_29be4c64_265454cute1_E,@object
	.size		_ZN40_INTERNAL_584c904e_4_k_cu_29be4c64_265454cute1_E,(_ZN40_INTERNAL_584c904e_4_k_cu_29be4c64_265454cuda3std3__45__cpo6cbeginE - _ZN40_INTERNAL_584c904e_4_k_cu_29be4c64_265454cute1_E)
_ZN40_INTERNAL_584c904e_4_k_cu_29be4c64_265454cute1_E:
	.zero		1
	.type		_ZN40_INTERNAL_584c904e_4_k_cu_29be4c64_265454cuda3std3__45__cpo6cbeginE,@object
	.size		_ZN40_INTERNAL_584c904e_4_k_cu_29be4c64_265454cuda3std3__45__cpo6cbeginE,(_ZN40_INTERNAL_584c904e_4_k_cu_29be4c64_265454cuda3std3__48in_placeE - _ZN40_INTERNAL_584c904e_4_k_cu_29be4c64_265454cuda3std3__45__cpo6cbeginE)
_ZN40_INTERNAL_584c904e_4_k_cu_29be4c64_265454cuda3std3__45__cpo6cbeginE:
	.zero		1
	.type		_ZN40_INTERNAL_584c904e_4_k_cu_29be4c64_265454cuda3std3__48in_placeE,@object
	.size		_ZN40_INTERNAL_584c904e_4_k_cu_29be4c64_265454cuda3std3__48in_placeE,(_ZN40_INTERNAL_584c904e_4_k_cu_29be4c64_265454cuda3std6ranges3__45__cpo9iter_moveE - _ZN40_INTERNAL_584c904e_4_k_cu_29be4c64_265454cuda3std3__48in_placeE)
_ZN40_INTERNAL_584c904e_4_k_cu_29be4c64_265454cuda3std3__48in_placeE:
	.zero		1
	.type		_ZN40_INTERNAL_584c904e_4_k_cu_29be4c64_265454cuda3std6ranges3__45__cpo9iter_moveE,@object
	.size		_ZN40_INTERNAL_584c904e_4_k_cu_29be4c64_265454cuda3std6ranges3__45__cpo9iter_moveE,(_ZN40_INTERNAL_584c904e_4_k_cu_29be4c64_265454cuda3std3__45__cpo5beginE - _ZN40_INTERNAL_584c904e_4_k_cu_29be4c64_265454cuda3std6ranges3__45__cpo9iter_moveE)
_ZN40_INTERNAL_584c904e_4_k_cu_29be4c64_265454cuda3std6ranges3__45__cpo9iter_moveE:
	.zero		1
	.type		_ZN40_INTERNAL_584c904e_4_k_cu_29be4c64_265454cuda3std3__45__cpo5beginE,@object
	.size		_ZN40_INTERNAL_584c904e_4_k_cu_29be4c64_265454cuda3std3__45__cpo5beginE,(_ZN40_INTERNAL_584c904e_4_k_cu_29be4c64_265454cuda3std3__442_GLOBAL__N__584c904e_4_k_cu_29be4c64_265456ignoreE - _ZN40_INTERNAL_584c904e_4_k_cu_29be4c64_265454cuda3std3__45__cpo5beginE)
_ZN40_INTERNAL_584c904e_4_k_cu_29be4c64_265454cuda3std3__45__cpo5beginE:
	.zero		1
	.type		_ZN40_INTERNAL_584c904e_4_k_cu_29be4c64_265454cuda3std3__442_GLOBAL__N__584c904e_4_k_cu_29be4c64_265456ignoreE,@object
	.size		_ZN40_INTERNAL_584c904e_4_k_cu_29be4c64_265454cuda3std3__442_GLOBAL__N__584c904e_4_k_cu_29be4c64_265456ignoreE,(_ZN40_INTERNAL_584c904e_4_k_cu_29be4c64_265454cute7productE - _ZN40_INTERNAL_584c904e_4_k_cu_29be4c64_265454cuda3std3__442_GLOBAL__N__584c904e_4_k_cu_29be4c64_265456ignoreE)
_ZN40_INTERNAL_584c904e_4_k_cu_29be4c64_265454cuda3std3__442_GLOBAL__N__584c904e_4_k_cu_29be4c64_265456ignoreE:
	.zero		1
	.type		_ZN40_INTERNAL_584c904e_4_k_cu_29be4c64_265454cute7productE,@object
	.size		_ZN40_INTERNAL_584c904e_4_k_cu_29be4c64_265454cute7productE,(_ZN40_INTERNAL_584c904e_4_k_cu_29be4c64_265454cuda3std3__45__cpo3endE - _ZN40_INTERNAL_584c904e_4_k_cu_29be4c64_265454cute7productE)
_ZN40_INTERNAL_584c904e_4_k_cu_29be4c64_265454cute7productE:
	.zero		1
	.type		_ZN40_INTERNAL_584c904e_4_k_cu_29be4c64_265454cuda3std3__45__cpo3endE,@object
	.size		_ZN40_INTERNAL_584c904e_4_k_cu_29be4c64_265454cuda3std3__45__cpo3endE,(_ZN40_INTERNAL_584c904e_4_k_cu_29be4c64_265454cuda3std3__419piecewise_constructE - _ZN40_INTERNAL_584c904e_4_k_cu_29be4c64_265454cuda3std3__45__cpo3endE)
_ZN40_INTERNAL_584c904e_4_k_cu_29be4c64_265454cuda3std3__45__cpo3endE:
	.zero		1
	.type		_ZN40_INTERNAL_584c904e_4_k_cu_29be4c64_265454cuda3std3__419piecewise_constructE,@object
	.size		_ZN40_INTERNAL_584c904e_4_k_cu_29be4c64_265454cuda3std3__419piecewise_constructE,(_ZN40_INTERNAL_584c904e_4_k_cu_29be4c64_265454cuda3std3__45__cpo4cendE - _ZN40_INTERNAL_584c904e_4_k_cu_29be4c64_265454cuda3std3__419piecewise_constructE)
_ZN40_INTERNAL_584c904e_4_k_cu_29be4c64_265454cuda3std3__419piecewise_constructE:
	.zero		1
	.type		_ZN40_INTERNAL_584c904e_4_k_cu_29be4c64_265454cuda3std3__45__cpo4cendE,@object
	.size		_ZN40_INTERNAL_584c904e_4_k_cu_29be4c64_265454cuda3std3__45__cpo4cendE,(_ZN40_INTERNAL_584c904e_4_k_cu_29be4c64_265454cuda3std6ranges3__45__cpo4swapE - _ZN40_INTERNAL_584c904e_4_k_cu_29be4c64_265454cuda3std3__45__cpo4cendE)
_ZN40_INTERNAL_584c904e_4_k_cu_29be4c64_265454cuda3std3__45__cpo4cendE:
	.zero		1
	.type		_ZN40_INTERNAL_584c904e_4_k_cu_29be4c64_265454cuda3std6ranges3__45__cpo4swapE,@object
	.size		_ZN40_INTERNAL_584c904e_4_k_cu_29be4c64_265454cuda3std6ranges3__45__cpo4swapE,(.L_10 - _ZN40_INTERNAL_584c904e_4_k_cu_29be4c64_265454cuda3std6ranges3__45__cpo4swapE)
_ZN40_INTERNAL_584c904e_4_k_cu_29be4c64_265454cuda3std6ranges3__45__cpo4swapE:
	.zero		1
.L_10:


//--------------------- .nv.constant0._ZN7cutlass13device_kernelINS_4gemm6kernel13GemmUniversalIN4cute5tupleIJiiiiEEENS1_10collective13CollectiveMmaINS1_35MainloopSm100TmaUmmaWarpSpecializedILi24ELi2ELi4ENS5_IJNS4_1CILi2EEENSA_ILi1EEESC_EEEEENS5_IJNSA_ILi256EEENSA_ILi32EEENSA_ILi64EEEEEENS_12float_e4m3_tENS5_IJlSC_lEEESJ_SK_NS4_8TiledMMAINS4_8MMA_AtomIJNS4_10MMA_TraitsINS4_25SM100_MMA_F8F6F4_2x1SM_SSEJSJ_SJ_fSF_SG_NS4_17integral_constantINS4_4UMMA5MajorELSR_0EEESS_NSP_INSQ_7ScaleInELST_0EEESU_EEEEEENS4_6LayoutINS5_IJSC_SC_SC_EEENS5_IJNSA_ILi0EEESZ_SZ_EEEEENS5_IJNS4_10UnderscoreES12_S12_EEEEENS4_18SM100_TMA_2SM_LOADENS4_14ComposedLayoutINS4_7SwizzleILi2ELi4ELi3EEENS4_18smem_ptr_flag_bitsILi8EEENSX_INS5_IJNSA_ILi8EEESH_EEENS5_IJSH_SC_EEEEEEEvNS4_8identityES15_S1F_vS1G_EENS_8epilogue10collective18CollectiveEpilogueINS1I_23Sm100TmaWarpSpecializedILi1ELi1ELi32ELb0ELb0EEEJNS5_IJNSA_ILi128EEESG_SH_EEENS5_IJNSX_IS1N_SC_EENSX_ISG_SC_EEEEESJ_SK_SJ_SK_NS1I_6fusion15FusionCallbacksIS1M_NS1S_17LinearCombinationISJ_fSJ_fLNS_15FloatRoundStyleE2EEES1O_S1R_JEEENS4_5SM1004TMEM4LOAD26SM100_TMEM_LOAD_32dp32b32xENS4_13SM90_TMA_LOADENS16_INS17_ILi1ELi4ELi3EEES1A_NSX_INS5_IJS1B_SG_EEENS5_IJSG_SC_EEEEEEENS4_39AutoVectorizingCopyWithAssumedAlignmentILi128EEENS4_14SM90_TMA_STOREES27_S29_S29_EEEvvEEEEvNT_6ParamsE --------------------------
	.section	.nv.constant0._ZN7cutlass13device_kernelINS_4gemm6kernel13GemmUniversalIN4cute5tupleIJiiiiEEENS1_10collective13CollectiveMmaINS1_35MainloopSm100TmaUmmaWarpSpecializedILi24ELi2ELi4ENS5_IJNS4_1CILi2EEENSA_ILi1EEESC_EEEEENS5_IJNSA_ILi256EEENSA_ILi32EEENSA_ILi64EEEEEENS_12float_e4m3_tENS5_IJlSC_lEEESJ_SK_NS4_8TiledMMAINS4_8MMA_AtomIJNS4_10MMA_TraitsINS4_25SM100_MMA_F8F6F4_2x1SM_SSEJSJ_SJ_fSF_SG_NS4_17integral_constantINS4_4UMMA5MajorELSR_0EEESS_NSP_INSQ_7ScaleInELST_0EEESU_EEEEEENS4_6LayoutINS5_IJSC_SC_SC_EEENS5_IJNSA_ILi0EEESZ_SZ_EEEEENS5_IJNS4_10UnderscoreES12_S12_EEEEENS4_18SM100_TMA_2SM_LOADENS4_14ComposedLayoutINS4_7SwizzleILi2ELi4ELi3EEENS4_18smem_ptr_flag_bitsILi8EEENSX_INS5_IJNSA_ILi8EEESH_EEENS5_IJSH_SC_EEEEEEEvNS4_8identityES15_S1F_vS1G_EENS_8epilogue10collective18CollectiveEpilogueINS1I_23Sm100TmaWarpSpecializedILi1ELi1ELi32ELb0ELb0EEEJNS5_IJNSA_ILi128EEESG_SH_EEENS5_IJNSX_IS1N_SC_EENSX_ISG_SC_EEEEESJ_SK_SJ_SK_NS1I_6fusion15FusionCallbacksIS1M_NS1S_17LinearCombinationISJ_fSJ_fLNS_15FloatRoundStyleE2EEES1O_S1R_JEEENS4_5SM1004TMEM4LOAD26SM100_TMEM_LOAD_32dp32b32xENS4_13SM90_TMA_LOADENS16_INS17_ILi1ELi4ELi3EEES1A_NSX_INS5_IJS1B_SG_EEENS5_IJSG_SC_EEEEEEENS4_39AutoVectorizingCopyWithAssumedAlignmentILi128EEENS4_14SM90_TMA_STOREES27_S29_S29_EEEvvEEEEvNT_6ParamsE,"a",@progbits
	.sectionflags	@""
	.align	4
.nv.constant0._ZN7cutlass13device_kernelINS_4gemm6kernel13GemmUniversalIN4cute5tupleIJiiiiEEENS1_10collective13CollectiveMmaINS1_35MainloopSm100TmaUmmaWarpSpecializedILi24ELi2ELi4ENS5_IJNS4_1CILi2EEENSA_ILi1EEESC_EEEEENS5_IJNSA_ILi256EEENSA_ILi32EEENSA_ILi64EEEEEENS_12float_e4m3_tENS5_IJlSC_lEEESJ_SK_NS4_8TiledMMAINS4_8MMA_AtomIJNS4_10MMA_TraitsINS4_25SM100_MMA_F8F6F4_2x1SM_SSEJSJ_SJ_fSF_SG_NS4_17integral_constantINS4_4UMMA5MajorELSR_0EEESS_NSP_INSQ_7ScaleInELST_0EEESU_EEEEEENS4_6LayoutINS5_IJSC_SC_SC_EEENS5_IJNSA_ILi0EEESZ_SZ_EEEEENS5_IJNS4_10UnderscoreES12_S12_EEEEENS4_18SM100_TMA_2SM_LOADENS4_14ComposedLayoutINS4_7SwizzleILi2ELi4ELi3EEENS4_18smem_ptr_flag_bitsILi8EEENSX_INS5_IJNSA_ILi8EEESH_EEENS5_IJSH_SC_EEEEEEEvNS4_8identityES15_S1F_vS1G_EENS_8epilogue10collective18CollectiveEpilogueINS1I_23Sm100TmaWarpSpecializedILi1ELi1ELi32ELb0ELb0EEEJNS5_IJNSA_ILi128EEESG_SH_EEENS5_IJNSX_IS1N_SC_EENSX_ISG_SC_EEEEESJ_SK_SJ_SK_NS1I_6fusion15FusionCallbacksIS1M_NS1S_17LinearCombinationISJ_fSJ_fLNS_15FloatRoundStyleE2EEES1O_S1R_JEEENS4_5SM1004TMEM4LOAD26SM100_TMEM_LOAD_32dp32b32xENS4_13SM90_TMA_LOADENS16_INS17_ILi1ELi4ELi3EEES1A_NSX_INS5_IJS1B_SG_EEENS5_IJSG_SC_EEEEEEENS4_39AutoVectorizingCopyWithAssumedAlignmentILi128EEENS4_14SM90_TMA_STOREES27_S29_S29_EEEvvEEEEvNT_6ParamsE:
	.zero		2944


//--------------------- SYMBOLS --------------------------

	.type		.nv.reservedSmem.offset0,@object
	.size		.nv.reservedSmem.offset0,0x4
	.type		.nv.reservedSmem.cap,@object
	.size		.nv.reservedSmem.cap,0x4
	.type		__assertfail,@function
